// auto-generated by cutlass_sweep.gemm — config: {"arch": "sm_100", "cluster_m": 8, "cluster_n": 1, "dtype": "e5m2", "dtype_b": "e5m2", "layout": "nt", "stages": 0, "tile_k": 64, "tile_m": 256, "tile_n": 64}
#include "cutlass/cutlass.h"
#include "cutlass/gemm/collective/collective_builder.hpp"
#include "cutlass/gemm/device/gemm_universal_adapter.h"
#include "cutlass/gemm/kernel/gemm_universal.hpp"
#include "cutlass/epilogue/collective/collective_builder.hpp"

using ElemA = cutlass::float_e5m2_t;
using ElemB = cutlass::float_e5m2_t;
using ElemCD = cutlass::float_e5m2_t;
using Acc  = float;
using TileShape    = cute::Shape<cute::_256, cute::_64, cute::_64>;
using ClusterShape = cute::Shape<cute::_8, cute::_1, cute::_1>;

using CollectiveEpilogue = typename cutlass::epilogue::collective::CollectiveBuilder<
    cutlass::arch::Sm100, cutlass::arch::OpClassTensorOp,
    TileShape, ClusterShape,
    cutlass::epilogue::collective::EpilogueTileAuto,
    Acc, Acc,
    ElemCD, cutlass::layout::RowMajor, 128 / cutlass::sizeof_bits<ElemCD>::value,
    ElemCD, cutlass::layout::RowMajor, 128 / cutlass::sizeof_bits<ElemCD>::value,
    cutlass::epilogue::collective::EpilogueScheduleAuto
  >::CollectiveOp;

using CollectiveMainloop = typename cutlass::gemm::collective::CollectiveBuilder<
    cutlass::arch::Sm100, cutlass::arch::OpClassTensorOp,
    ElemA, cutlass::layout::RowMajor, 128 / cutlass::sizeof_bits<ElemA>::value,
    ElemB, cutlass::layout::ColumnMajor, 128 / cutlass::sizeof_bits<ElemB>::value,
    Acc,
    TileShape, ClusterShape,
    cutlass::gemm::collective::StageCountAutoCarveout<static_cast<int>(sizeof(typename CollectiveEpilogue::SharedStorage))>,
    cutlass::gemm::collective::KernelScheduleAuto
  >::CollectiveOp;

using GemmKernel = cutlass::gemm::kernel::GemmUniversal<
    cute::Shape<int,int,int,int>,
    CollectiveMainloop,
    CollectiveEpilogue
>;
using Gemm = cutlass::gemm::device::GemmUniversalAdapter<GemmKernel>;

// Force the device kernel symbol into the cubin without needing a host main.
auto* _anchor = &cutlass::device_kernel<GemmKernel>;


// ===== COMPILED SASS (sm_100a) =====

	.target	sm_100a

	.elftype	@"ET_EXEC"


//--------------------- .note.nv.tkinfo           --------------------------
	.section	.note.nv.tkinfo,"",@"SHT_NOTE"
	.sectionflags	@"SHF_NOTE_NV_TKINFO"
	.tkinfo
        /*0018*/ 	.word	0x00000002
        /*0030*/ 	.string	""
        /*0030*/ 	.string	"ptxas"
        /*0030*/ 	.string	"Cuda compilation tools, release 13.0, V13.0.88"
        /*0030*/ 	.string	"Build cuda_13.0.r13.0/compiler.36424714_0"
        /*0030*/ 	.string	"-arch sm_100a -m 64 "



//--------------------- .note.nv.cuinfo           --------------------------
	.section	.note.nv.cuinfo,"",@"SHT_NOTE"
	.sectionflags	@"SHF_NOTE_NV_CUINFO"
        /*0018*/ 	.short	0x0002
        /*001a*/ 	.short	0x0064
        /*001c*/ 	.short	0x0082
	.zero		2


//--------------------- .nv.info                  --------------------------
	.section	.nv.info,"",@"SHT_CUDA_INFO"
	.align	4


	//----- nvinfo : EIATTR_REGCOUNT
	.align		4
        /*0000*/ 	.byte	0x04, 0x2f
        /*0002*/ 	.short	(.L_19 - .L_18)
	.align		4
.L_18:
        /*0004*/ 	.word	index@(_ZN7cutlass13device_kernelINS_4gemm6kernel13GemmUniversalIN4cute5tupleIJiiiiEEENS1_10collective13CollectiveMmaINS1_35MainloopSm100TmaUmmaWarpSpecializedILi20ELi2ELi4ENS5_IJNS4_1CILi8EEENSA_ILi1EEESC_EEEEENS5_IJNSA_ILi256EEENSA_ILi64EEESG_EEENS_12float_e5m2_tENS5_IJlSC_lEEESI_SJ_NS4_8TiledMMAINS4_8MMA_AtomIJNS4_10MMA_TraitsINS4_25SM100_MMA_F8F6F4_2x1SM_SSEJSI_SI_fSF_SG_NS4_17integral_constantINS4_4UMMA5MajorELSQ_0EEESR_NSO_INSP_7ScaleInELSS_0EEEST_EEEEEENS4_6LayoutINS5_IJSC_SC_SC_EEENS5_IJNSA_ILi0EEESY_SY_EEEEENS5_IJNS4_10UnderscoreES11_S11_EEEEENS4_18SM100_TMA_2SM_LOADENS4_14ComposedLayoutINS4_7SwizzleILi2ELi4ELi3EEENS4_18smem_ptr_flag_bitsILi8EEENSW_INS5_IJSB_SG_EEENS5_IJSG_SC_EEEEEEEvNS4_8identityENS4_28SM100_TMA_2SM_LOAD_MULTICASTES1D_vS1E_EENS_8epilogue10collective18CollectiveEpilogueINS1H_23Sm100TmaWarpSpecializedILi1ELi1ELi64ELb0ELb0EEEJNS5_IJNSA_ILi128EEESG_SG_EEENS5_IJNSW_IS1M_SC_EENSW_ISG_SC_EEEEESI_SJ_SI_SJ_NS1H_6fusion15FusionCallbacksIS1L_NS1R_17LinearCombinationISI_fSI_fLNS_15FloatRoundStyleE2EEES1N_S1Q_JEEENS4_5SM1004TMEM4LOAD26SM100_TMEM_LOAD_32dp32b64xENS4_13SM90_TMA_LOADES1D_NS4_39AutoVectorizingCopyWithAssumedAlignmentILi128EEENS4_14SM90_TMA_STOREES1D_S23_S23_EEEvvEEEEvNT_6ParamsE)
        /*0008*/ 	.word	0x0000009a


	//----- nvinfo : EIATTR_FRAME_SIZE
	.align		4
.L_19:
        /*000c*/ 	.byte	0x04, 0x11
        /*000e*/ 	.short	(.L_21 - .L_20)
	.align		4
.L_20:
        /*0010*/ 	.word	index@($__internal_2_$__cuda_sm10x_tcgen05_guardrail_trap_unallocated_columns_being_dealloced)
        /*0014*/ 	.word	0x00000000


	//----- nvinfo : EIATTR_FRAME_SIZE
	.align		4
.L_21:
        /*0018*/ 	.byte	0x04, 0x11
        /*001a*/ 	.short	(.L_23 - .L_22)
	.align		4
.L_22:
        /*001c*/ 	.word	index@($__internal_1_$__cuda_sm10x_tcgen05_guardrail_trap_phase_invalid_during_alloc)
        /*0020*/ 	.word	0x00000000


	//----- nvinfo : EIATTR_FRAME_SIZE
	.align		4
.L_23:
        /*0024*/ 	.byte	0x04, 0x11
        /*0026*/ 	.short	(.L_25 - .L_24)
	.align		4
.L_24:
        /*0028*/ 	.word	index@($__internal_0_$__cuda_sm10x_tcgen05_guardrail_trap_col_being_dealloced_not_returned_by_alloc)
        /*002c*/ 	.word	0x00000000


	//----- nvinfo : EIATTR_FRAME_SIZE
	.align		4
.L_25:
        /*0030*/ 	.byte	0x04, 0x11
        /*0032*/ 	.short	(.L_27 - .L_26)
	.align		4
.L_26:
        /*0034*/ 	.word	index@(_ZN7cutlass13device_kernelINS_4gemm6kernel13GemmUniversalIN4cute5tupleIJiiiiEEENS1_10collective13CollectiveMmaINS1_35MainloopSm100TmaUmmaWarpSpecializedILi20ELi2ELi4ENS5_IJNS4_1CILi8EEENSA_ILi1EEESC_EEEEENS5_IJNSA_ILi256EEENSA_ILi64EEESG_EEENS_12float_e5m2_tENS5_IJlSC_lEEESI_SJ_NS4_8TiledMMAINS4_8MMA_AtomIJNS4_10MMA_TraitsINS4_25SM100_MMA_F8F6F4_2x1SM_SSEJSI_SI_fSF_SG_NS4_17integral_constantINS4_4UMMA5MajorELSQ_0EEESR_NSO_INSP_7ScaleInELSS_0EEEST_EEEEEENS4_6LayoutINS5_IJSC_SC_SC_EEENS5_IJNSA_ILi0EEESY_SY_EEEEENS5_IJNS4_10UnderscoreES11_S11_EEEEENS4_18SM100_TMA_2SM_LOADENS4_14ComposedLayoutINS4_7SwizzleILi2ELi4ELi3EEENS4_18smem_ptr_flag_bitsILi8EEENSW_INS5_IJSB_SG_EEENS5_IJSG_SC_EEEEEEEvNS4_8identityENS4_28SM100_TMA_2SM_LOAD_MULTICASTES1D_vS1E_EENS_8epilogue10collective18CollectiveEpilogueINS1H_23Sm100TmaWarpSpecializedILi1ELi1ELi64ELb0ELb0EEEJNS5_IJNSA_ILi128EEESG_SG_EEENS5_IJNSW_IS1M_SC_EENSW_ISG_SC_EEEEESI_SJ_SI_SJ_NS1H_6fusion15FusionCallbacksIS1L_NS1R_17LinearCombinationISI_fSI_fLNS_15FloatRoundStyleE2EEES1N_S1Q_JEEENS4_5SM1004TMEM4LOAD26SM100_TMEM_LOAD_32dp32b64xENS4_13SM90_TMA_LOADES1D_NS4_39AutoVectorizingCopyWithAssumedAlignmentILi128EEENS4_14SM90_TMA_STOREES1D_S23_S23_EEEvvEEEEvNT_6ParamsE)
        /*0038*/ 	.word	0x00000000


	//----- nvinfo : EIATTR_MIN_STACK_SIZE
	.align		4
.L_27:
        /*003c*/ 	.byte	0x04, 0x12
        /*003e*/ 	.short	(.L_29 - .L_28)
	.align		4
.L_28:
        /*0040*/ 	.word	index@(_ZN7cutlass13device_kernelINS_4gemm6kernel13GemmUniversalIN4cute5tupleIJiiiiEEENS1_10collective13CollectiveMmaINS1_35MainloopSm100TmaUmmaWarpSpecializedILi20ELi2ELi4ENS5_IJNS4_1CILi8EEENSA_ILi1EEESC_EEEEENS5_IJNSA_ILi256EEENSA_ILi64EEESG_EEENS_12float_e5m2_tENS5_IJlSC_lEEESI_SJ_NS4_8TiledMMAINS4_8MMA_AtomIJNS4_10MMA_TraitsINS4_25SM100_MMA_F8F6F4_2x1SM_SSEJSI_SI_fSF_SG_NS4_17integral_constantINS4_4UMMA5MajorELSQ_0EEESR_NSO_INSP_7ScaleInELSS_0EEEST_EEEEEENS4_6LayoutINS5_IJSC_SC_SC_EEENS5_IJNSA_ILi0EEESY_SY_EEEEENS5_IJNS4_10UnderscoreES11_S11_EEEEENS4_18SM100_TMA_2SM_LOADENS4_14ComposedLayoutINS4_7SwizzleILi2ELi4ELi3EEENS4_18smem_ptr_flag_bitsILi8EEENSW_INS5_IJSB_SG_EEENS5_IJSG_SC_EEEEEEEvNS4_8identityENS4_28SM100_TMA_2SM_LOAD_MULTICASTES1D_vS1E_EENS_8epilogue10collective18CollectiveEpilogueINS1H_23Sm100TmaWarpSpecializedILi1ELi1ELi64ELb0ELb0EEEJNS5_IJNSA_ILi128EEESG_SG_EEENS5_IJNSW_IS1M_SC_EENSW_ISG_SC_EEEEESI_SJ_SI_SJ_NS1H_6fusion15FusionCallbacksIS1L_NS1R_17LinearCombinationISI_fSI_fLNS_15FloatRoundStyleE2EEES1N_S1Q_JEEENS4_5SM1004TMEM4LOAD26SM100_TMEM_LOAD_32dp32b64xENS4_13SM90_TMA_LOADES1D_NS4_39AutoVectorizingCopyWithAssumedAlignmentILi128EEENS4_14SM90_TMA_STOREES1D_S23_S23_EEEvvEEEEvNT_6ParamsE)
        /*0044*/ 	.word	0x00000000
.L_29:


//--------------------- .nv.compat                --------------------------
	.section	.nv.compat,"",@"SHT_CUDA_COMPAT_INFO"
	.align	4
        /*0000*/ 	.byte	0x02, 0x09, 0x01, 0x00, 0x02, 0x02, 0x02, 0x00, 0x02, 0x05, 0x05, 0x00, 0x03, 0x07, 0x01, 0x01
        /*0010*/ 	.byte	0x02, 0x03, 0x01, 0x00, 0x02, 0x06, 0x01, 0x00, 0x04, 0x0b, 0x08, 0x00, 0x09, 0x00, 0x00, 0x00
        /*0020*/ 	.byte	0x00, 0x00, 0x00, 0x00


//--------------------- .nv.info._ZN7cutlass13device_kernelINS_4gemm6kernel13GemmUniversalIN4cute5tupleIJiiiiEEENS1_10collective13CollectiveMmaINS1_35MainloopSm100TmaUmmaWarpSpecializedILi20ELi2ELi4ENS5_IJNS4_1CILi8EEENSA_ILi1EEESC_EEEEENS5_IJNSA_ILi256EEENSA_ILi64EEESG_EEENS_12float_e5m2_tENS5_IJlSC_lEEESI_SJ_NS4_8TiledMMAINS4_8MMA_AtomIJNS4_10MMA_TraitsINS4_25SM100_MMA_F8F6F4_2x1SM_SSEJSI_SI_fSF_SG_NS4_17integral_constantINS4_4UMMA5MajorELSQ_0EEESR_NSO_INSP_7ScaleInELSS_0EEEST_EEEEEENS4_6LayoutINS5_IJSC_SC_SC_EEENS5_IJNSA_ILi0EEESY_SY_EEEEENS5_IJNS4_10UnderscoreES11_S11_EEEEENS4_18SM100_TMA_2SM_LOADENS4_14ComposedLayoutINS4_7SwizzleILi2ELi4ELi3EEENS4_18smem_ptr_flag_bitsILi8EEENSW_INS5_IJSB_SG_EEENS5_IJSG_SC_EEEEEEEvNS4_8identityENS4_28SM100_TMA_2SM_LOAD_MULTICASTES1D_vS1E_EENS_8epilogue10collective18CollectiveEpilogueINS1H_23Sm100TmaWarpSpecializedILi1ELi1ELi64ELb0ELb0EEEJNS5_IJNSA_ILi128EEESG_SG_EEENS5_IJNSW_IS1M_SC_EENSW_ISG_SC_EEEEESI_SJ_SI_SJ_NS1H_6fusion15FusionCallbacksIS1L_NS1R_17LinearCombinationISI_fSI_fLNS_15FloatRoundStyleE2EEES1N_S1Q_JEEENS4_5SM1004TMEM4LOAD26SM100_TMEM_LOAD_32dp32b64xENS4_13SM90_TMA_LOADES1D_NS4_39AutoVectorizingCopyWithAssumedAlignmentILi128EEENS4_14SM90_TMA_STOREES1D_S23_S23_EEEvvEEEEvNT_6ParamsE --------------------------
	.section	.nv.info._ZN7cutlass13device_kernelINS_4gemm6kernel13GemmUniversalIN4cute5tupleIJiiiiEEENS1_10collective13CollectiveMmaINS1_35MainloopSm100TmaUmmaWarpSpecializedILi20ELi2ELi4ENS5_IJNS4_1CILi8EEENSA_ILi1EEESC_EEEEENS5_IJNSA_ILi256EEENSA_ILi64EEESG_EEENS_12float_e5m2_tENS5_IJlSC_lEEESI_SJ_NS4_8TiledMMAINS4_8MMA_AtomIJNS4_10MMA_TraitsINS4_25SM100_MMA_F8F6F4_2x1SM_SSEJSI_SI_fSF_SG_NS4_17integral_constantINS4_4UMMA5MajorELSQ_0EEESR_NSO_INSP_7ScaleInELSS_0EEEST_EEEEEENS4_6LayoutINS5_IJSC_SC_SC_EEENS5_IJNSA_ILi0EEESY_SY_EEEEENS5_IJNS4_10UnderscoreES11_S11_EEEEENS4_18SM100_TMA_2SM_LOADENS4_14ComposedLayoutINS4_7SwizzleILi2ELi4ELi3EEENS4_18smem_ptr_flag_bitsILi8EEENSW_INS5_IJSB_SG_EEENS5_IJSG_SC_EEEEEEEvNS4_8identityENS4_28SM100_TMA_2SM_LOAD_MULTICASTES1D_vS1E_EENS_8epilogue10collective18CollectiveEpilogueINS1H_23Sm100TmaWarpSpecializedILi1ELi1ELi64ELb0ELb0EEEJNS5_IJNSA_ILi128EEESG_SG_EEENS5_IJNSW_IS1M_SC_EENSW_ISG_SC_EEEEESI_SJ_SI_SJ_NS1H_6fusion15FusionCallbacksIS1L_NS1R_17LinearCombinationISI_fSI_fLNS_15FloatRoundStyleE2EEES1N_S1Q_JEEENS4_5SM1004TMEM4LOAD26SM100_TMEM_LOAD_32dp32b64xENS4_13SM90_TMA_LOADES1D_NS4_39AutoVectorizingCopyWithAssumedAlignmentILi128EEENS4_14SM90_TMA_STOREES1D_S23_S23_EEEvvEEEEvNT_6ParamsE,"",@"SHT_CUDA_INFO"
	.sectionflags	@""
	.align	4


	//----- nvinfo : EIATTR_CUDA_API_VERSION
	.align		4
        /*0000*/ 	.byte	0x04, 0x37
        /*0002*/ 	.short	(.L_31 - .L_30)
.L_30:
        /*0004*/ 	.word	0x00000082


	//----- nvinfo : EIATTR_KPARAM_INFO
	.align		4
.L_31:
        /*0008*/ 	.byte	0x04, 0x17
        /*000a*/ 	.short	(.L_33 - .L_32)
.L_32:
        /*000c*/ 	.word	0x00000000
        /*0010*/ 	.short	0x0000
        /*0012*/ 	.short	0x0000
        /*0014*/ 	.byte	0x00, 0xf0, 0x01, 0x20


	//----- nvinfo : EIATTR_AT_ENTRY_FRAGMENTS
	.align		4
.L_33:
        /*0018*/ 	.byte	0x04, 0x4f
        /*001a*/ 	.short	(.L_35 - .L_34)


	//   ....[0]....
.L_34:
        /*001c*/ 	.word	0x00000007


	//----- nvinfo : EIATTR_RESERVED_SMEM_USED
	.align		4
.L_35:
        /*0020*/ 	.byte	0x01, 0x41
	.zero		2


	//----- nvinfo : EIATTR_SPARSE_MMA_MASK
	.align		4
        /*0024*/ 	.byte	0x03, 0x50
        /*0026*/ 	.short	0x0000


	//----- nvinfo : EIATTR_TCGEN05_2CTA_USED
	.align		4
        /*0028*/ 	.byte	0x01, 0x52
	.zero		2


	//----- nvinfo : EIATTR_MAXREG_COUNT
	.align		4
        /*002c*/ 	.byte	0x03, 0x1b
        /*002e*/ 	.short	0x00ff


	//----- nvinfo : EIATTR_NUM_BARRIERS
	.align		4
        /*0030*/ 	.byte	0x02, 0x4c
        /*0032*/ 	.byte	0x07
	.zero		1


	//----- nvinfo : EIATTR_EXTERNS
	.align		4
        /*0034*/ 	.byte	0x04, 0x0f
        /*0036*/ 	.short	(.L_37 - .L_36)


	//   ....[0]....
	.align		4
.L_36:
        /*0038*/ 	.word	index@(__assertfail)


	//----- nvinfo : EIATTR_MERCURY_ISA_VERSION
	.align		4
.L_37:
        /*003c*/ 	.byte	0x03, 0x5f
        /*003e*/ 	.short	0x0101


	//----- nvinfo : EIATTR_INT_WARP_WIDE_INSTR_OFFSETS
	.align		4
        /*0040*/ 	.byte	0x04, 0x31
        /*0042*/ 	.short	(.L_39 - .L_38)


	//   ....[0]....
.L_38:
        /*0044*/ 	.word	0x00000fa0


	//   ....[1]....
        /*0048*/ 	.word	0x00001050


	//   ....[2]....
        /*004c*/ 	.word	0x00004d90


	//   ....[3]....
        /*0050*/ 	.word	0x00004dc0


	//   ....[4]....
        /*0054*/ 	.word	0x00004de0


	//   ....[5]....
        /*0058*/ 	.word	0x000059c0


	//   ....[6]....
        /*005c*/ 	.word	0x00005a70


	//----- nvinfo : EIATTR_COOP_GROUP_MASK_REGIDS
	.align		4
.L_39:
        /*0060*/ 	.byte	0x04, 0x29
        /*0062*/ 	.short	(.L_41 - .L_40)


	//   ....[0]....
.L_40:
        /*0064*/ 	.word	0xffffffff


	//   ....[1]....
        /*0068*/ 	.word	0xffffffff


	//   ....[2]....
        /*006c*/ 	.word	0xffffffff


	//   ....[3]....
        /*0070*/ 	.word	0xffffffff


	//   ....[4]....
        /*0074*/ 	.word	0xffffffff


	//   ....[5]....
        /*0078*/ 	.word	0xffffffff


	//   ....[6]....
        /*007c*/ 	.word	0xffffffff


	//   ....[7]....
        /*0080*/ 	.word	0xffffffff


	//   ....[8]....
        /*0084*/ 	.word	0xffffffff


	//   ....[9]....
        /*0088*/ 	.word	0xffffffff


	//   ....[10]....
        /*008c*/ 	.word	0xffffffff


	//   ....[11]....
        /*0090*/ 	.word	0xffffffff


	//   ....[12]....
        /*0094*/ 	.word	0xffffffff


	//   ....[13]....
        /*0098*/ 	.word	0xffffffff


	//----- nvinfo : EIATTR_COOP_GROUP_INSTR_OFFSETS
	.align		4
.L_41:
        /*009c*/ 	.byte	0x04, 0x28
        /*009e*/ 	.short	(.L_43 - .L_42)


	//   ....[0]....
.L_42:
        /*00a0*/ 	.word	0x000000b0


	//   ....[1]....
        /*00a4*/ 	.word	0x00000510


	//   ....[2]....
        /*00a8*/ 	.word	0x00000910


	//   ....[3]....
        /*00ac*/ 	.word	0x00000a50


	//   ....[4]....
        /*00b0*/ 	.word	0x00000b50


	//   ....[5]....
        /*00b4*/ 	.word	0x00000cc0


	//   ....[6]....
        /*00b8*/ 	.word	0x00000e60


	//   ....[7]....
        /*00bc*/ 	.word	0x000010c0


	//   ....[8]....
        /*00c0*/ 	.word	0x00002480


	//   ....[9]....
        /*00c4*/ 	.word	0x00003c50


	//   ....[10]....
        /*00c8*/ 	.word	0x00004120


	//   ....[11]....
        /*00cc*/ 	.word	0x00004150


	//   ....[12]....
        /*00d0*/ 	.word	0x00004c90


	//   ....[13]....
        /*00d4*/ 	.word	0x00004ea0


	//----- nvinfo : EIATTR_VRC_CTA_INIT_COUNT
	.align		4
.L_43:
        /*00d8*/ 	.byte	0x02, 0x4a
        /*00da*/ 	.byte	0x80
	.zero		1


	//----- nvinfo : EIATTR_SYSCALL_OFFSETS
	.align		4
        /*00dc*/ 	.byte	0x04, 0x46
        /*00de*/ 	.short	(.L_45 - .L_44)


	//   ....[0]....
.L_44:
        /*00e0*/ 	.word	0x000065b0


	//   ....[1]....
        /*00e4*/ 	.word	0x000066f0


	//   ....[2]....
        /*00e8*/ 	.word	0x00006ec0


	//----- nvinfo : EIATTR_MBARRIER_INSTR_OFFSETS
	.align		4
.L_45:
        /*00ec*/ 	.byte	0x04, 0x39
        /*00ee*/ 	.short	(.L_47 - .L_46)


	//   ....[0]....
.L_46:
        /*00f0*/ 	.word	0x00000670
        /*00f4*/ 	.word	0x000000ff
        /*00f8*/ 	.word	0x00000000
        /*00fc*/ 	.short	0x0100
        /*00fe*/ 	.byte	0x04
	.zero		1


	//   ....[1]....
        /*0100*/ 	.word	0x00000680
        /*0104*/ 	.word	0x000000ff
        /*0108*/ 	.word	0x000000a0
        /*010c*/ 	.short	0x0100
        /*010e*/ 	.byte	0x04
	.zero		1


	//   ....[2]....
        /*0110*/ 	.word	0x00000690
        /*0114*/ 	.word	0x000000ff
        /*0118*/ 	.word	0x00000008
        /*011c*/ 	.short	0x0100
        /*011e*/ 	.byte	0x04
	.zero		1


	//   ....[3]....
        /*0120*/ 	.word	0x000006a0
        /*0124*/ 	.word	0x000000ff
        /*0128*/ 	.word	0x000000a8
        /*012c*/ 	.short	0x0100
        /*012e*/ 	.byte	0x04
	.zero		1


	//   ....[4]....
        /*0130*/ 	.word	0x000006b0
        /*0134*/ 	.word	0x000000ff
        /*0138*/ 	.word	0x00000010
        /*013c*/ 	.short	0x0100
        /*013e*/ 	.byte	0x04
	.zero		1


	//   ....[5]....
        /*0140*/ 	.word	0x000006c0
        /*0144*/ 	.word	0x000000ff
        /*0148*/ 	.word	0x000000b0
        /*014c*/ 	.short	0x0100
        /*014e*/ 	.byte	0x04
	.zero		1


	//   ....[6]....
        /*0150*/ 	.word	0x000006d0
        /*0154*/ 	.word	0x000000ff
        /*0158*/ 	.word	0x00000018
        /*015c*/ 	.short	0x0100
        /*015e*/ 	.byte	0x04
	.zero		1


	//   ....[7]....
        /*0160*/ 	.word	0x000006e0
        /*0164*/ 	.word	0x000000ff
        /*0168*/ 	.word	0x000000b8
        /*016c*/ 	.short	0x0100
        /*016e*/ 	.byte	0x04
	.zero		1


	//   ....[8]....
        /*0170*/ 	.word	0x000006f0
        /*0174*/ 	.word	0x000000ff
        /*0178*/ 	.word	0x00000020
        /*017c*/ 	.short	0x0100
        /*017e*/ 	.byte	0x04
	.zero		1


	//   ....[9]....
        /*0180*/ 	.word	0x00000700
        /*0184*/ 	.word	0x000000ff
        /*0188*/ 	.word	0x000000c0
        /*018c*/ 	.short	0x0100
        /*018e*/ 	.byte	0x04
	.zero		1


	//   ....[10]....
        /*0190*/ 	.word	0x00000710
        /*0194*/ 	.word	0x000000ff
        /*0198*/ 	.word	0x00000028
        /*019c*/ 	.short	0x0100
        /*019e*/ 	.byte	0x04
	.zero		1


	//   ....[11]....
        /*01a0*/ 	.word	0x00000720
        /*01a4*/ 	.word	0x000000ff
        /*01a8*/ 	.word	0x000000c8
        /*01ac*/ 	.short	0x0100
        /*01ae*/ 	.byte	0x04
	.zero		1


	//   ....[12]....
        /*01b0*/ 	.word	0x00000730
        /*01b4*/ 	.word	0x000000ff
        /*01b8*/ 	.word	0x00000030
        /*01bc*/ 	.short	0x0100
        /*01be*/ 	.byte	0x04
	.zero		1


	//   ....[13]....
        /*01c0*/ 	.word	0x00000740
        /*01c4*/ 	.word	0x000000ff
        /*01c8*/ 	.word	0x000000d0
        /*01cc*/ 	.short	0x0100
        /*01ce*/ 	.byte	0x04
	.zero		1


	//   ....[14]....
        /*01d0*/ 	.word	0x00000750
        /*01d4*/ 	.word	0x000000ff
        /*01d8*/ 	.word	0x00000038
        /*01dc*/ 	.short	0x0100
        /*01de*/ 	.byte	0x04
	.zero		1


	//   ....[15]....
        /*01e0*/ 	.word	0x00000760
        /*01e4*/ 	.word	0x000000ff
        /*01e8*/ 	.word	0x000000d8
        /*01ec*/ 	.short	0x0100
        /*01ee*/ 	.byte	0x04
	.zero		1


	//   ....[16]....
        /*01f0*/ 	.word	0x00000770
        /*01f4*/ 	.word	0x000000ff
        /*01f8*/ 	.word	0x00000040
        /*01fc*/ 	.short	0x0100
        /*01fe*/ 	.byte	0x04
	.zero		1


	//   ....[17]....
        /*0200*/ 	.word	0x00000780
        /*0204*/ 	.word	0x000000ff
        /*0208*/ 	.word	0x000000e0
        /*020c*/ 	.short	0x0100
        /*020e*/ 	.byte	0x04
	.zero		1


	//   ....[18]....
        /*0210*/ 	.word	0x00000790
        /*0214*/ 	.word	0x000000ff
        /*0218*/ 	.word	0x00000048
        /*021c*/ 	.short	0x0100
        /*021e*/ 	.byte	0x04
	.zero		1


	//   ....[19]....
        /*0220*/ 	.word	0x000007a0
        /*0224*/ 	.word	0x000000ff
        /*0228*/ 	.word	0x000000e8
        /*022c*/ 	.short	0x0100
        /*022e*/ 	.byte	0x04
	.zero		1


	//   ....[20]....
        /*0230*/ 	.word	0x000007b0
        /*0234*/ 	.word	0x000000ff
        /*0238*/ 	.word	0x00000050
        /*023c*/ 	.short	0x0100
        /*023e*/ 	.byte	0x04
	.zero		1


	//   ....[21]....
        /*0240*/ 	.word	0x000007c0
        /*0244*/ 	.word	0x000000ff
        /*0248*/ 	.word	0x000000f0
        /*024c*/ 	.short	0x0100
        /*024e*/ 	.byte	0x04
	.zero		1


	//   ....[22]....
        /*0250*/ 	.word	0x000007d0
        /*0254*/ 	.word	0x000000ff
        /*0258*/ 	.word	0x00000058
        /*025c*/ 	.short	0x0100
        /*025e*/ 	.byte	0x04
	.zero		1


	//   ....[23]....
        /*0260*/ 	.word	0x000007e0
        /*0264*/ 	.word	0x000000ff
        /*0268*/ 	.word	0x000000f8
        /*026c*/ 	.short	0x0100
        /*026e*/ 	.byte	0x04
	.zero		1


	//   ....[24]....
        /*0270*/ 	.word	0x000007f0
        /*0274*/ 	.word	0x000000ff
        /*0278*/ 	.word	0x00000060
        /*027c*/ 	.short	0x0100
        /*027e*/ 	.byte	0x04
	.zero		1


	//   ....[25]....
        /*0280*/ 	.word	0x00000800
        /*0284*/ 	.word	0x000000ff
        /*0288*/ 	.word	0x00000100
        /*028c*/ 	.short	0x0100
        /*028e*/ 	.byte	0x04
	.zero		1


	//   ....[26]....
        /*0290*/ 	.word	0x00000810
        /*0294*/ 	.word	0x000000ff
        /*0298*/ 	.word	0x00000068
        /*029c*/ 	.short	0x0100
        /*029e*/ 	.byte	0x04
	.zero		1


	//   ....[27]....
        /*02a0*/ 	.word	0x00000820
        /*02a4*/ 	.word	0x000000ff
        /*02a8*/ 	.word	0x00000108
        /*02ac*/ 	.short	0x0100
        /*02ae*/ 	.byte	0x04
	.zero		1


	//   ....[28]....
        /*02b0*/ 	.word	0x00000830
        /*02b4*/ 	.word	0x000000ff
        /*02b8*/ 	.word	0x00000070
        /*02bc*/ 	.short	0x0100
        /*02be*/ 	.byte	0x04
	.zero		1


	//   ....[29]....
        /*02c0*/ 	.word	0x00000840
        /*02c4*/ 	.word	0x000000ff
        /*02c8*/ 	.word	0x00000110
        /*02cc*/ 	.short	0x0100
        /*02ce*/ 	.byte	0x04
	.zero		1


	//   ....[30]....
        /*02d0*/ 	.word	0x00000850
        /*02d4*/ 	.word	0x000000ff
        /*02d8*/ 	.word	0x00000078
        /*02dc*/ 	.short	0x0100
        /*02de*/ 	.byte	0x04
	.zero		1


	//   ....[31]....
        /*02e0*/ 	.word	0x00000860
        /*02e4*/ 	.word	0x000000ff
        /*02e8*/ 	.word	0x00000118
        /*02ec*/ 	.short	0x0100
        /*02ee*/ 	.byte	0x04
	.zero		1


	//   ....[32]....
        /*02f0*/ 	.word	0x00000870
        /*02f4*/ 	.word	0x000000ff
        /*02f8*/ 	.word	0x00000080
        /*02fc*/ 	.short	0x0100
        /*02fe*/ 	.byte	0x04
	.zero		1


	//   ....[33]....
        /*0300*/ 	.word	0x00000880
        /*0304*/ 	.word	0x000000ff
        /*0308*/ 	.word	0x00000120
        /*030c*/ 	.short	0x0100
        /*030e*/ 	.byte	0x04
	.zero		1


	//   ....[34]....
        /*0310*/ 	.word	0x00000890
        /*0314*/ 	.word	0x000000ff
        /*0318*/ 	.word	0x00000088
        /*031c*/ 	.short	0x0100
        /*031e*/ 	.byte	0x04
	.zero		1


	//   ....[35]....
        /*0320*/ 	.word	0x000008a0
        /*0324*/ 	.word	0x000000ff
        /*0328*/ 	.word	0x00000128
        /*032c*/ 	.short	0x0100
        /*032e*/ 	.byte	0x04
	.zero		1


	//   ....[36]....
        /*0330*/ 	.word	0x000008b0
        /*0334*/ 	.word	0x000000ff
        /*0338*/ 	.word	0x00000090
        /*033c*/ 	.short	0x0100
        /*033e*/ 	.byte	0x04
	.zero		1


	//   ....[37]....
        /*0340*/ 	.word	0x000008c0
        /*0344*/ 	.word	0x000000ff
        /*0348*/ 	.word	0x00000130
        /*034c*/ 	.short	0x0100
        /*034e*/ 	.byte	0x04
	.zero		1


	//   ....[38]....
        /*0350*/ 	.word	0x000008d0
        /*0354*/ 	.word	0x000000ff
        /*0358*/ 	.word	0x00000098
        /*035c*/ 	.short	0x0100
        /*035e*/ 	.byte	0x04
	.zero		1


	//   ....[39]....
        /*0360*/ 	.word	0x000008e0
        /*0364*/ 	.word	0x000000ff
        /*0368*/ 	.word	0x00000138
        /*036c*/ 	.short	0x0100
        /*036e*/ 	.byte	0x04
	.zero		1


	//   ....[40]....
        /*0370*/ 	.word	0x00000a20
        /*0374*/ 	.word	0x000000ff
        /*0378*/ 	.word	0x00000140
        /*037c*/ 	.short	0x0100
        /*037e*/ 	.byte	0x04
	.zero		1


	//   ....[41]....
        /*0380*/ 	.word	0x00000a30
        /*0384*/ 	.word	0x000000ff
        /*0388*/ 	.word	0x00000148
        /*038c*/ 	.short	0x0100
        /*038e*/ 	.byte	0x04
	.zero		1


	//   ....[42]....
        /*0390*/ 	.word	0x00000b20
        /*0394*/ 	.word	0x000000ff
        /*0398*/ 	.word	0x00000150
        /*039c*/ 	.short	0x0100
        /*039e*/ 	.byte	0x06
	.zero		1


	//   ....[43]....
        /*03a0*/ 	.word	0x00000b30
        /*03a4*/ 	.word	0x000000ff
        /*03a8*/ 	.word	0x00000158
        /*03ac*/ 	.short	0x0100
        /*03ae*/ 	.byte	0x06
	.zero		1


	//   ....[44]....
        /*03b0*/ 	.word	0x00000c70
        /*03b4*/ 	.word	0x000000ff
        /*03b8*/ 	.word	0x00000160
        /*03bc*/ 	.short	0x0100
        /*03be*/ 	.byte	0x06
	.zero		1


	//   ....[45]....
        /*03c0*/ 	.word	0x00000c80
        /*03c4*/ 	.word	0x000000ff
        /*03c8*/ 	.word	0x00000170
        /*03cc*/ 	.short	0x0100
        /*03ce*/ 	.byte	0x06
	.zero		1


	//   ....[46]....
        /*03d0*/ 	.word	0x00000c90
        /*03d4*/ 	.word	0x000000ff
        /*03d8*/ 	.word	0x00000168
        /*03dc*/ 	.short	0x0100
        /*03de*/ 	.byte	0x06
	.zero		1


	//   ....[47]....
        /*03e0*/ 	.word	0x00000ca0
        /*03e4*/ 	.word	0x000000ff
        /*03e8*/ 	.word	0x00000178
        /*03ec*/ 	.short	0x0100
        /*03ee*/ 	.byte	0x06
	.zero		1


	//   ....[48]....
        /*03f0*/ 	.word	0x00000dd0
        /*03f4*/ 	.word	0x000000ff
        /*03f8*/ 	.word	0x00000180
        /*03fc*/ 	.short	0x0100
        /*03fe*/ 	.byte	0x04
	.zero		1


	//   ....[49]....
        /*0400*/ 	.word	0x00000de0
        /*0404*/ 	.word	0x000000ff
        /*0408*/ 	.word	0x000001a0
        /*040c*/ 	.short	0x0100
        /*040e*/ 	.byte	0x04
	.zero		1


	//   ....[50]....
        /*0410*/ 	.word	0x00000df0
        /*0414*/ 	.word	0x000000ff
        /*0418*/ 	.word	0x00000188
        /*041c*/ 	.short	0x0100
        /*041e*/ 	.byte	0x04
	.zero		1


	//   ....[51]....
        /*0420*/ 	.word	0x00000e00
        /*0424*/ 	.word	0x000000ff
        /*0428*/ 	.word	0x000001a8
        /*042c*/ 	.short	0x0100
        /*042e*/ 	.byte	0x04
	.zero		1


	//   ....[52]....
        /*0430*/ 	.word	0x00000e10
        /*0434*/ 	.word	0x000000ff
        /*0438*/ 	.word	0x00000190
        /*043c*/ 	.short	0x0100
        /*043e*/ 	.byte	0x04
	.zero		1


	//   ....[53]....
        /*0440*/ 	.word	0x00000e20
        /*0444*/ 	.word	0x000000ff
        /*0448*/ 	.word	0x000001b0
        /*044c*/ 	.short	0x0100
        /*044e*/ 	.byte	0x04
	.zero		1


	//   ....[54]....
        /*0450*/ 	.word	0x00000e30
        /*0454*/ 	.word	0x000000ff
        /*0458*/ 	.word	0x00000198
        /*045c*/ 	.short	0x0100
        /*045e*/ 	.byte	0x04
	.zero		1


	//   ....[55]....
        /*0460*/ 	.word	0x00000e40
        /*0464*/ 	.word	0x000000ff
        /*0468*/ 	.word	0x000001b8
        /*046c*/ 	.short	0x0100
        /*046e*/ 	.byte	0x04
	.zero		1


	//   ....[56]....
        /*0470*/ 	.word	0x00000f40
        /*0474*/ 	.word	0x000000ff
        /*0478*/ 	.word	0x000001c0
        /*047c*/ 	.short	0x0100
        /*047e*/ 	.byte	0x04
	.zero		1


	//   ....[57]....
        /*0480*/ 	.word	0x00000f50
        /*0484*/ 	.word	0x000000ff
        /*0488*/ 	.word	0x000001d0
        /*048c*/ 	.short	0x0100
        /*048e*/ 	.byte	0x04
	.zero		1


	//   ....[58]....
        /*0490*/ 	.word	0x00000f60
        /*0494*/ 	.word	0x000000ff
        /*0498*/ 	.word	0x000001c8
        /*049c*/ 	.short	0x0100
        /*049e*/ 	.byte	0x04
	.zero		1


	//   ....[59]....
        /*04a0*/ 	.word	0x00000f70
        /*04a4*/ 	.word	0x000000ff
        /*04a8*/ 	.word	0x000001d8
        /*04ac*/ 	.short	0x0100
        /*04ae*/ 	.byte	0x04
	.zero		1


	//   ....[60]....
        /*04b0*/ 	.word	0x00001070
        /*04b4*/ 	.word	0x000000ff
        /*04b8*/ 	.word	0x000001e0
        /*04bc*/ 	.short	0x0100
        /*04be*/ 	.byte	0x06
	.zero		1


	//   ....[61]....
        /*04c0*/ 	.word	0x00001cd0
        /*04c4*/ 	.word	0x00000000
        /*04c8*/ 	.word	0x000001d0
        /*04cc*/ 	.short	0x010a
        /*04ce*/ 	.byte	0xff
	.zero		1


	//   ....[62]....
        /*04d0*/ 	.word	0x00001d00
        /*04d4*/ 	.word	0x00000000
        /*04d8*/ 	.word	0x000001c0
        /*04dc*/ 	.short	0x0101
        /*04de*/ 	.byte	0xff
	.zero		1


	//   ....[63]....
        /*04e0*/ 	.word	0x00001da0
        /*04e4*/ 	.word	0x000000ff
        /*04e8*/ 	.word	0x000000a0
        /*04ec*/ 	.short	0x010a
        /*04ee*/ 	.byte	0x04
	.zero		1


	//   ....[64]....
        /*04f0*/ 	.word	0x00001e70
        /*04f4*/ 	.word	0x000000ff
        /*04f8*/ 	.word	0x000000a0
        /*04fc*/ 	.short	0x010a
        /*04fe*/ 	.byte	0x21
	.zero		1


	//   ....[65]....
        /*0500*/ 	.word	0x00002020
        /*0504*/ 	.word	0x000000ff
        /*0508*/ 	.word	0x000000a0
        /*050c*/ 	.short	0x010a
        /*050e*/ 	.byte	0x05
	.zero		1


	//   ....[66]....
        /*0510*/ 	.word	0x00002130
        /*0514*/ 	.word	0x000000ff
        /*0518*/ 	.word	0x00000158
        /*051c*/ 	.short	0x0101
        /*051e*/ 	.byte	0x0d
	.zero		1


	//   ....[67]....
        /*0520*/ 	.word	0x00002150
        /*0524*/ 	.word	0x000000ff
        /*0528*/ 	.word	0x000000a0
        /*052c*/ 	.short	0x010a
        /*052e*/ 	.byte	0x04
	.zero		1


	//   ....[68]....
        /*0530*/ 	.word	0x000021d0
        /*0534*/ 	.word	0x000000ff
        /*0538*/ 	.word	0x000000a0
        /*053c*/ 	.short	0x010a
        /*053e*/ 	.byte	0x09
	.zero		1


	//   ....[69]....
        /*0540*/ 	.word	0x000023a0
        /*0544*/ 	.word	0x000000ff
        /*0548*/ 	.word	0x000000a0
        /*054c*/ 	.short	0x010a
        /*054e*/ 	.byte	0x05
	.zero		1


	//   ....[70]....
        /*0550*/ 	.word	0x000024b0
        /*0554*/ 	.word	0x00000003
        /*0558*/ 	.word	0x00000160
        /*055c*/ 	.short	0x010a
        /*055e*/ 	.byte	0xff
	.zero		1


	//   ....[71]....
        /*0560*/ 	.word	0x00002600
        /*0564*/ 	.word	0x00000000
        /*0568*/ 	.word	0x00000000
        /*056c*/ 	.short	0x0101
        /*056e*/ 	.byte	0xff
	.zero		1


	//   ....[72]....
        /*0570*/ 	.word	0x00002ba0
        /*0574*/ 	.word	0x000000ff
        /*0578*/ 	.word	0x00000000
        /*057c*/ 	.short	0x010a
        /*057e*/ 	.byte	0x04
	.zero		1


	//   ....[73]....
        /*0580*/ 	.word	0x00002c30
        /*0584*/ 	.word	0x000000ff
        /*0588*/ 	.word	0x00000000
        /*058c*/ 	.short	0x010a
        /*058e*/ 	.byte	0x05
	.zero		1


	//   ....[74]....
        /*0590*/ 	.word	0x00002cc0
        /*0594*/ 	.word	0x000000ff
        /*0598*/ 	.word	0x00000000
        /*059c*/ 	.short	0x010a
        /*059e*/ 	.byte	0x05
	.zero		1


	//   ....[75]....
        /*05a0*/ 	.word	0x00002d50
        /*05a4*/ 	.word	0x000000ff
        /*05a8*/ 	.word	0x00000000
        /*05ac*/ 	.short	0x010a
        /*05ae*/ 	.byte	0x05
	.zero		1


	//   ....[76]....
        /*05b0*/ 	.word	0x00002de0
        /*05b4*/ 	.word	0x000000ff
        /*05b8*/ 	.word	0x00000000
        /*05bc*/ 	.short	0x010a
        /*05be*/ 	.byte	0x05
	.zero		1


	//   ....[77]....
        /*05c0*/ 	.word	0x00002e70
        /*05c4*/ 	.word	0x000000ff
        /*05c8*/ 	.word	0x00000000
        /*05cc*/ 	.short	0x010a
        /*05ce*/ 	.byte	0x05
	.zero		1


	//   ....[78]....
        /*05d0*/ 	.word	0x00002f00
        /*05d4*/ 	.word	0x000000ff
        /*05d8*/ 	.word	0x00000000
        /*05dc*/ 	.short	0x010a
        /*05de*/ 	.byte	0x05
	.zero		1


	//   ....[79]....
        /*05e0*/ 	.word	0x00002f90
        /*05e4*/ 	.word	0x000000ff
        /*05e8*/ 	.word	0x00000000
        /*05ec*/ 	.short	0x010a
        /*05ee*/ 	.byte	0x05
	.zero		1


	//   ....[80]....
        /*05f0*/ 	.word	0x00003020
        /*05f4*/ 	.word	0x000000ff
        /*05f8*/ 	.word	0x00000000
        /*05fc*/ 	.short	0x010a
        /*05fe*/ 	.byte	0x05
	.zero		1


	//   ....[81]....
        /*0600*/ 	.word	0x000030b0
        /*0604*/ 	.word	0x000000ff
        /*0608*/ 	.word	0x00000000
        /*060c*/ 	.short	0x010a
        /*060e*/ 	.byte	0x05
	.zero		1


	//   ....[82]....
        /*0610*/ 	.word	0x00003140
        /*0614*/ 	.word	0x000000ff
        /*0618*/ 	.word	0x00000000
        /*061c*/ 	.short	0x010a
        /*061e*/ 	.byte	0x05
	.zero		1


	//   ....[83]....
        /*0620*/ 	.word	0x000031d0
        /*0624*/ 	.word	0x000000ff
        /*0628*/ 	.word	0x00000000
        /*062c*/ 	.short	0x010a
        /*062e*/ 	.byte	0x05
	.zero		1


	//   ....[84]....
        /*0630*/ 	.word	0x00003260
        /*0634*/ 	.word	0x000000ff
        /*0638*/ 	.word	0x00000000
        /*063c*/ 	.short	0x010a
        /*063e*/ 	.byte	0x05
	.zero		1


	//   ....[85]....
        /*0640*/ 	.word	0x000032f0
        /*0644*/ 	.word	0x000000ff
        /*0648*/ 	.word	0x00000000
        /*064c*/ 	.short	0x010a
        /*064e*/ 	.byte	0x05
	.zero		1


	//   ....[86]....
        /*0650*/ 	.word	0x00003380
        /*0654*/ 	.word	0x000000ff
        /*0658*/ 	.word	0x00000000
        /*065c*/ 	.short	0x010a
        /*065e*/ 	.byte	0x05
	.zero		1


	//   ....[87]....
        /*0660*/ 	.word	0x00003410
        /*0664*/ 	.word	0x000000ff
        /*0668*/ 	.word	0x00000000
        /*066c*/ 	.short	0x010a
        /*066e*/ 	.byte	0x05
	.zero		1


	//   ....[88]....
        /*0670*/ 	.word	0x000034a0
        /*0674*/ 	.word	0x000000ff
        /*0678*/ 	.word	0x00000000
        /*067c*/ 	.short	0x010a
        /*067e*/ 	.byte	0x05
	.zero		1


	//   ....[89]....
        /*0680*/ 	.word	0x00003530
        /*0684*/ 	.word	0x000000ff
        /*0688*/ 	.word	0x00000000
        /*068c*/ 	.short	0x010a
        /*068e*/ 	.byte	0x05
	.zero		1


	//   ....[90]....
        /*0690*/ 	.word	0x000035c0
        /*0694*/ 	.word	0x000000ff
        /*0698*/ 	.word	0x00000000
        /*069c*/ 	.short	0x010a
        /*069e*/ 	.byte	0x05
	.zero		1


	//   ....[91]....
        /*06a0*/ 	.word	0x00003660
        /*06a4*/ 	.word	0x00000000
        /*06a8*/ 	.word	0x00000000
        /*06ac*/ 	.short	0x010a
        /*06ae*/ 	.byte	0xff
	.zero		1


	//   ....[92]....
        /*06b0*/ 	.word	0x000037a0
        /*06b4*/ 	.word	0x00000002
        /*06b8*/ 	.word	0x000001c0
        /*06bc*/ 	.short	0x010a
        /*06be*/ 	.byte	0xff
	.zero		1


	//   ....[93]....
        /*06c0*/ 	.word	0x00003810
        /*06c4*/ 	.word	0x00000002
        /*06c8*/ 	.word	0x00000000
        /*06cc*/ 	.short	0x0101
        /*06ce*/ 	.byte	0xff
	.zero		1


	//   ....[94]....
        /*06d0*/ 	.word	0x00003830
        /*06d4*/ 	.word	0x000000ff
        /*06d8*/ 	.word	0x00000170
        /*06dc*/ 	.short	0x010a
        /*06de*/ 	.byte	0x04
	.zero		1


	//   ....[95]....
        /*06e0*/ 	.word	0x00003950
        /*06e4*/ 	.word	0x00000002
        /*06e8*/ 	.word	0x00000160
        /*06ec*/ 	.short	0x010a
        /*06ee*/ 	.byte	0xff
	.zero		1


	//   ....[96]....
        /*06f0*/ 	.word	0x00003a50
        /*06f4*/ 	.word	0x00000002
        /*06f8*/ 	.word	0x00000000
        /*06fc*/ 	.short	0x0101
        /*06fe*/ 	.byte	0xff
	.zero		1


	//   ....[97]....
        /*0700*/ 	.word	0x00003ae0
        /*0704*/ 	.word	0x000000ff
        /*0708*/ 	.word	0x00000170
        /*070c*/ 	.short	0x0106
        /*070e*/ 	.byte	0x04
	.zero		1


	//   ....[98]....
        /*0710*/ 	.word	0x00003b00
        /*0714*/ 	.word	0x000000ff
        /*0718*/ 	.word	0x00000170
        /*071c*/ 	.short	0x010a
        /*071e*/ 	.byte	0x04
	.zero		1


	//   ....[99]....
        /*0720*/ 	.word	0x00003b90
        /*0724*/ 	.word	0x000000ff
        /*0728*/ 	.word	0x00000170
        /*072c*/ 	.short	0x0106
        /*072e*/ 	.byte	0x07
	.zero		1


	//   ....[100]....
        /*0730*/ 	.word	0x00003bd0
        /*0734*/ 	.word	0x00000000
        /*0738*/ 	.word	0x00000170
        /*073c*/ 	.short	0x010a
        /*073e*/ 	.byte	0xff
	.zero		1


	//   ....[101]....
        /*0740*/ 	.word	0x00003e20
        /*0744*/ 	.word	0x000000ff
        /*0748*/ 	.word	0x00000008
        /*074c*/ 	.short	0x010a
        /*074e*/ 	.byte	0x05
	.zero		1


	//   ....[102]....
        /*0750*/ 	.word	0x00003e40
        /*0754*/ 	.word	0x000000ff
        /*0758*/ 	.word	0x00000008
        /*075c*/ 	.short	0x010a
        /*075e*/ 	.byte	0x05
	.zero		1


	//   ....[103]....
        /*0760*/ 	.word	0x00003fd0
        /*0764*/ 	.word	0x000000ff
        /*0768*/ 	.word	0x00000008
        /*076c*/ 	.short	0x010a
        /*076e*/ 	.byte	0x05
	.zero		1


	//   ....[104]....
        /*0770*/ 	.word	0x00003ff0
        /*0774*/ 	.word	0x000000ff
        /*0778*/ 	.word	0x00000008
        /*077c*/ 	.short	0x010a
        /*077e*/ 	.byte	0x05
	.zero		1


	//   ....[105]....
        /*0780*/ 	.word	0x000040b0
        /*0784*/ 	.word	0x000000ff
        /*0788*/ 	.word	0x00000000
        /*078c*/ 	.short	0x0101
        /*078e*/ 	.byte	0x04
	.zero		1


	//   ....[106]....
        /*0790*/ 	.word	0x000043b0
        /*0794*/ 	.word	0x00000000
        /*0798*/ 	.word	0x00000160
        /*079c*/ 	.short	0x010a
        /*079e*/ 	.byte	0xff
	.zero		1


	//   ....[107]....
        /*07a0*/ 	.word	0x00004470
        /*07a4*/ 	.word	0x00000000
        /*07a8*/ 	.word	0x00000000
        /*07ac*/ 	.short	0x0101
        /*07ae*/ 	.byte	0xff
	.zero		1


	//   ....[108]....
        /*07b0*/ 	.word	0x00004530
        /*07b4*/ 	.word	0x000000ff
        /*07b8*/ 	.word	0x00000000
        /*07bc*/ 	.short	0x010a
        /*07be*/ 	.byte	0x04
	.zero		1


	//   ....[109]....
        /*07c0*/ 	.word	0x00004540
        /*07c4*/ 	.word	0x000000ff
        /*07c8*/ 	.word	0x000001a0
        /*07cc*/ 	.short	0x010a
        /*07ce*/ 	.byte	0x17
	.zero		1


	//   ....[110]....
        /*07d0*/ 	.word	0x000045f0
        /*07d4*/ 	.word	0x000000ff
        /*07d8*/ 	.word	0x00000000
        /*07dc*/ 	.short	0x010a
        /*07de*/ 	.byte	0x05
	.zero		1


	//   ....[111]....
        /*07e0*/ 	.word	0x00004730
        /*07e4*/ 	.word	0x000000ff
        /*07e8*/ 	.word	0x00000000
        /*07ec*/ 	.short	0x010a
        /*07ee*/ 	.byte	0x04
	.zero		1


	//   ....[112]....
        /*07f0*/ 	.word	0x00004980
        /*07f4*/ 	.word	0x000000ff
        /*07f8*/ 	.word	0x00000000
        /*07fc*/ 	.short	0x010a
        /*07fe*/ 	.byte	0x04
	.zero		1


	//   ....[113]....
        /*0800*/ 	.word	0x00004a10
        /*0804*/ 	.word	0x000000ff
        /*0808*/ 	.word	0x00000000
        /*080c*/ 	.short	0x010a
        /*080e*/ 	.byte	0x05
	.zero		1


	//   ....[114]....
        /*0810*/ 	.word	0x00004aa0
        /*0814*/ 	.word	0x000000ff
        /*0818*/ 	.word	0x00000000
        /*081c*/ 	.short	0x010a
        /*081e*/ 	.byte	0x05
	.zero		1


	//   ....[115]....
        /*0820*/ 	.word	0x00004b40
        /*0824*/ 	.word	0x00000000
        /*0828*/ 	.word	0x00000000
        /*082c*/ 	.short	0x010a
        /*082e*/ 	.byte	0xff
	.zero		1


	//   ....[116]....
        /*0830*/ 	.word	0x00004b80
        /*0834*/ 	.word	0x00000000
        /*0838*/ 	.word	0x00000000
        /*083c*/ 	.short	0x010a
        /*083e*/ 	.byte	0xff
	.zero		1


	//   ....[117]....
        /*0840*/ 	.word	0x00004bf0
        /*0844*/ 	.word	0x000000ff
        /*0848*/ 	.word	0x00000000
        /*084c*/ 	.short	0x0101
        /*084e*/ 	.byte	0x04
	.zero		1


	//   ....[118]....
        /*0850*/ 	.word	0x00004c30
        /*0854*/ 	.word	0x000000ff
        /*0858*/ 	.word	0x000001e0
        /*085c*/ 	.short	0x010a
        /*085e*/ 	.byte	0x11
	.zero		1


	//   ....[119]....
        /*0860*/ 	.word	0x00004c80
        /*0864*/ 	.word	0x000000ff
        /*0868*/ 	.word	0x00000000
        /*086c*/ 	.short	0x0101
        /*086e*/ 	.byte	0x04
	.zero		1


	//   ....[120]....
        /*0870*/ 	.word	0x00005140
        /*0874*/ 	.word	0x00000003
        /*0878*/ 	.word	0x00000160
        /*087c*/ 	.short	0x010a
        /*087e*/ 	.byte	0xff
	.zero		1


	//   ....[121]....
        /*0880*/ 	.word	0x000052b0
        /*0884*/ 	.word	0x00000000
        /*0888*/ 	.word	0x00000000
        /*088c*/ 	.short	0x0101
        /*088e*/ 	.byte	0xff
	.zero		1


	//   ....[122]....
        /*0890*/ 	.word	0x00005770
        /*0894*/ 	.word	0x000000ff
        /*0898*/ 	.word	0x00000158
        /*089c*/ 	.short	0x010a
        /*089e*/ 	.byte	0x11
	.zero		1


	//   ....[123]....
        /*08a0*/ 	.word	0x00005900
        /*08a4*/ 	.word	0x000000ff
        /*08a8*/ 	.word	0x00000148
        /*08ac*/ 	.short	0x010a
        /*08ae*/ 	.byte	0x11
	.zero		1


	//   ....[124]....
        /*08b0*/ 	.word	0x00005b10
        /*08b4*/ 	.word	0x000000ff
        /*08b8*/ 	.word	0x00000140
        /*08bc*/ 	.short	0x010b
        /*08be*/ 	.byte	0x11
	.zero		1


	//   ....[125]....
        /*08c0*/ 	.word	0x00005b20
        /*08c4*/ 	.word	0x000000ff
        /*08c8*/ 	.word	0x00000000
        /*08cc*/ 	.short	0x0101
        /*08ce*/ 	.byte	0x22
	.zero		1


	//   ....[126]....
        /*08d0*/ 	.word	0x00005b60
        /*08d4*/ 	.word	0x00000000
        /*08d8*/ 	.word	0x00000148
        /*08dc*/ 	.short	0x010a
        /*08de*/ 	.byte	0xff
	.zero		1


	//   ....[127]....
        /*08e0*/ 	.word	0x00005e80
        /*08e4*/ 	.word	0x00000003
        /*08e8*/ 	.word	0x00000160
        /*08ec*/ 	.short	0x010a
        /*08ee*/ 	.byte	0xff
	.zero		1


	//   ....[128]....
        /*08f0*/ 	.word	0x00006000
        /*08f4*/ 	.word	0x00000000
        /*08f8*/ 	.word	0x00000000
        /*08fc*/ 	.short	0x0101
        /*08fe*/ 	.byte	0xff
	.zero		1


	//   ....[129]....
        /*0900*/ 	.word	0x00006a90
        /*0904*/ 	.word	0x000000ff
        /*0908*/ 	.word	0x00000140
        /*090c*/ 	.short	0x010a
        /*090e*/ 	.byte	0x2c
	.zero		1


	//   ....[130]....
        /*0910*/ 	.word	0x00006aa0
        /*0914*/ 	.word	0x0000008f
        /*0918*/ 	.word	0x00000180
        /*091c*/ 	.short	0x010a
        /*091e*/ 	.byte	0xff
	.zero		1


	//   ....[131]....
        /*0920*/ 	.word	0x00006c30
        /*0924*/ 	.word	0x000000ff
        /*0928*/ 	.word	0x00000140
        /*092c*/ 	.short	0x010a
        /*092e*/ 	.byte	0x2c
	.zero		1


	//   ....[132]....
        /*0930*/ 	.word	0x00006d40
        /*0934*/ 	.word	0x000000ff
        /*0938*/ 	.word	0x00000000
        /*093c*/ 	.short	0x0101
        /*093e*/ 	.byte	0x04
	.zero		1


	//   ....[133]....
        /*0940*/ 	.word	0x00006da0
        /*0944*/ 	.word	0x0000008f
        /*0948*/ 	.word	0x00000180
        /*094c*/ 	.short	0x010a
        /*094e*/ 	.byte	0xff
	.zero		1


	//   ....[134]....
        /*0950*/ 	.word	0x00007390
        /*0954*/ 	.word	0x0000008f
        /*0958*/ 	.word	0x00000000
        /*095c*/ 	.short	0x0101
        /*095e*/ 	.byte	0xff
	.zero		1


	//   ....[135]....
        /*0960*/ 	.word	0x000081f0
        /*0964*/ 	.word	0x00000000
        /*0968*/ 	.word	0x000001d0
        /*096c*/ 	.short	0x010a
        /*096e*/ 	.byte	0xff
	.zero		1


	//   ....[136]....
        /*0970*/ 	.word	0x00008250
        /*0974*/ 	.word	0x00000000
        /*0978*/ 	.word	0x000000a0
        /*097c*/ 	.short	0x010a
        /*097e*/ 	.byte	0xff
	.zero		1


	//   ....[137]....
        /*0980*/ 	.word	0x000082b0
        /*0984*/ 	.word	0x00000000
        /*0988*/ 	.word	0x000000a0
        /*098c*/ 	.short	0x010a
        /*098e*/ 	.byte	0xff
	.zero		1


	//   ....[138]....
        /*0990*/ 	.word	0x00008300
        /*0994*/ 	.word	0x00000003
        /*0998*/ 	.word	0x00000160
        /*099c*/ 	.short	0x010a
        /*099e*/ 	.byte	0xff
	.zero		1


	//   ....[139]....
        /*09a0*/ 	.word	0x00008360
        /*09a4*/ 	.word	0x00000000
        /*09a8*/ 	.word	0x00000000
        /*09ac*/ 	.short	0x010a
        /*09ae*/ 	.byte	0xff
	.zero		1


	//   ....[140]....
        /*09b0*/ 	.word	0x000083c0
        /*09b4*/ 	.word	0x00000000
        /*09b8*/ 	.word	0x00000000
        /*09bc*/ 	.short	0x010a
        /*09be*/ 	.byte	0xff
	.zero		1


	//   ....[141]....
        /*09c0*/ 	.word	0x00008420
        /*09c4*/ 	.word	0x00000000
        /*09c8*/ 	.word	0x00000000
        /*09cc*/ 	.short	0x010a
        /*09ce*/ 	.byte	0xff
	.zero		1


	//   ....[142]....
        /*09d0*/ 	.word	0x00008480
        /*09d4*/ 	.word	0x00000000
        /*09d8*/ 	.word	0x00000000
        /*09dc*/ 	.short	0x010a
        /*09de*/ 	.byte	0xff
	.zero		1


	//   ....[143]....
        /*09e0*/ 	.word	0x000084e0
        /*09e4*/ 	.word	0x00000000
        /*09e8*/ 	.word	0x00000000
        /*09ec*/ 	.short	0x010a
        /*09ee*/ 	.byte	0xff
	.zero		1


	//   ....[144]....
        /*09f0*/ 	.word	0x00008540
        /*09f4*/ 	.word	0x00000000
        /*09f8*/ 	.word	0x00000000
        /*09fc*/ 	.short	0x010a
        /*09fe*/ 	.byte	0xff
	.zero		1


	//   ....[145]....
        /*0a00*/ 	.word	0x000085a0
        /*0a04*/ 	.word	0x00000000
        /*0a08*/ 	.word	0x00000000
        /*0a0c*/ 	.short	0x010a
        /*0a0e*/ 	.byte	0xff
	.zero		1


	//   ....[146]....
        /*0a10*/ 	.word	0x00008600
        /*0a14*/ 	.word	0x00000000
        /*0a18*/ 	.word	0x00000000
        /*0a1c*/ 	.short	0x010a
        /*0a1e*/ 	.byte	0xff
	.zero		1


	//   ....[147]....
        /*0a20*/ 	.word	0x00008660
        /*0a24*/ 	.word	0x00000000
        /*0a28*/ 	.word	0x00000000
        /*0a2c*/ 	.short	0x010a
        /*0a2e*/ 	.byte	0xff
	.zero		1


	//   ....[148]....
        /*0a30*/ 	.word	0x000086c0
        /*0a34*/ 	.word	0x00000000
        /*0a38*/ 	.word	0x00000000
        /*0a3c*/ 	.short	0x010a
        /*0a3e*/ 	.byte	0xff
	.zero		1


	//   ....[149]....
        /*0a40*/ 	.word	0x00008720
        /*0a44*/ 	.word	0x00000000
        /*0a48*/ 	.word	0x00000000
        /*0a4c*/ 	.short	0x010a
        /*0a4e*/ 	.byte	0xff
	.zero		1


	//   ....[150]....
        /*0a50*/ 	.word	0x00008780
        /*0a54*/ 	.word	0x00000000
        /*0a58*/ 	.word	0x00000000
        /*0a5c*/ 	.short	0x010a
        /*0a5e*/ 	.byte	0xff
	.zero		1


	//   ....[151]....
        /*0a60*/ 	.word	0x000087e0
        /*0a64*/ 	.word	0x00000000
        /*0a68*/ 	.word	0x00000000
        /*0a6c*/ 	.short	0x010a
        /*0a6e*/ 	.byte	0xff
	.zero		1


	//   ....[152]....
        /*0a70*/ 	.word	0x00008840
        /*0a74*/ 	.word	0x00000000
        /*0a78*/ 	.word	0x00000000
        /*0a7c*/ 	.short	0x010a
        /*0a7e*/ 	.byte	0xff
	.zero		1


	//   ....[153]....
        /*0a80*/ 	.word	0x000088a0
        /*0a84*/ 	.word	0x00000000
        /*0a88*/ 	.word	0x00000000
        /*0a8c*/ 	.short	0x010a
        /*0a8e*/ 	.byte	0xff
	.zero		1


	//   ....[154]....
        /*0a90*/ 	.word	0x00008900
        /*0a94*/ 	.word	0x00000000
        /*0a98*/ 	.word	0x00000000
        /*0a9c*/ 	.short	0x010a
        /*0a9e*/ 	.byte	0xff
	.zero		1


	//   ....[155]....
        /*0aa0*/ 	.word	0x00008960
        /*0aa4*/ 	.word	0x00000000
        /*0aa8*/ 	.word	0x00000000
        /*0aac*/ 	.short	0x010a
        /*0aae*/ 	.byte	0xff
	.zero		1


	//   ....[156]....
        /*0ab0*/ 	.word	0x000089c0
        /*0ab4*/ 	.word	0x00000000
        /*0ab8*/ 	.word	0x00000000
        /*0abc*/ 	.short	0x010a
        /*0abe*/ 	.byte	0xff
	.zero		1


	//   ....[157]....
        /*0ac0*/ 	.word	0x00008a20
        /*0ac4*/ 	.word	0x00000000
        /*0ac8*/ 	.word	0x00000000
        /*0acc*/ 	.short	0x010a
        /*0ace*/ 	.byte	0xff
	.zero		1


	//   ....[158]....
        /*0ad0*/ 	.word	0x00008a70
        /*0ad4*/ 	.word	0x00000002
        /*0ad8*/ 	.word	0x000001c0
        /*0adc*/ 	.short	0x010a
        /*0ade*/ 	.byte	0xff
	.zero		1


	//   ....[159]....
        /*0ae0*/ 	.word	0x00008ad0
        /*0ae4*/ 	.word	0x00000002
        /*0ae8*/ 	.word	0x00000170
        /*0aec*/ 	.short	0x010a
        /*0aee*/ 	.byte	0xff
	.zero		1


	//   ....[160]....
        /*0af0*/ 	.word	0x00008b20
        /*0af4*/ 	.word	0x00000002
        /*0af8*/ 	.word	0x00000160
        /*0afc*/ 	.short	0x010a
        /*0afe*/ 	.byte	0xff
	.zero		1


	//   ....[161]....
        /*0b00*/ 	.word	0x00008b80
        /*0b04*/ 	.word	0x00000000
        /*0b08*/ 	.word	0x00000170
        /*0b0c*/ 	.short	0x010a
        /*0b0e*/ 	.byte	0xff
	.zero		1


	//   ....[162]....
        /*0b10*/ 	.word	0x00008be0
        /*0b14*/ 	.word	0x00000005
        /*0b18*/ 	.word	0x00000008
        /*0b1c*/ 	.short	0x010a
        /*0b1e*/ 	.byte	0xff
	.zero		1


	//   ....[163]....
        /*0b20*/ 	.word	0x00008cd0
        /*0b24*/ 	.word	0x00000000
        /*0b28*/ 	.word	0x00000008
        /*0b2c*/ 	.short	0x010a
        /*0b2e*/ 	.byte	0xff
	.zero		1


	//   ....[164]....
        /*0b30*/ 	.word	0x00008d20
        /*0b34*/ 	.word	0x00000000
        /*0b38*/ 	.word	0x00000160
        /*0b3c*/ 	.short	0x010a
        /*0b3e*/ 	.byte	0xff
	.zero		1


	//   ....[165]....
        /*0b40*/ 	.word	0x00008d80
        /*0b44*/ 	.word	0x00000000
        /*0b48*/ 	.word	0x000001a0
        /*0b4c*/ 	.short	0x010a
        /*0b4e*/ 	.byte	0xff
	.zero		1


	//   ....[166]....
        /*0b50*/ 	.word	0x00008de0
        /*0b54*/ 	.word	0x00000000
        /*0b58*/ 	.word	0x00000000
        /*0b5c*/ 	.short	0x010a
        /*0b5e*/ 	.byte	0xff
	.zero		1


	//   ....[167]....
        /*0b60*/ 	.word	0x00008e40
        /*0b64*/ 	.word	0x00000000
        /*0b68*/ 	.word	0x00000000
        /*0b6c*/ 	.short	0x010a
        /*0b6e*/ 	.byte	0xff
	.zero		1


	//   ....[168]....
        /*0b70*/ 	.word	0x00008ea0
        /*0b74*/ 	.word	0x00000000
        /*0b78*/ 	.word	0x00000000
        /*0b7c*/ 	.short	0x010a
        /*0b7e*/ 	.byte	0xff
	.zero		1


	//   ....[169]....
        /*0b80*/ 	.word	0x00008f00
        /*0b84*/ 	.word	0x00000000
        /*0b88*/ 	.word	0x00000000
        /*0b8c*/ 	.short	0x010a
        /*0b8e*/ 	.byte	0xff
	.zero		1


	//   ....[170]....
        /*0b90*/ 	.word	0x00008f60
        /*0b94*/ 	.word	0x00000000
        /*0b98*/ 	.word	0x000001e0
        /*0b9c*/ 	.short	0x010a
        /*0b9e*/ 	.byte	0xff
	.zero		1


	//   ....[171]....
        /*0ba0*/ 	.word	0x00008fb0
        /*0ba4*/ 	.word	0x00000003
        /*0ba8*/ 	.word	0x00000160
        /*0bac*/ 	.short	0x010a
        /*0bae*/ 	.byte	0xff
	.zero		1


	//   ....[172]....
        /*0bb0*/ 	.word	0x00009010
        /*0bb4*/ 	.word	0x00000000
        /*0bb8*/ 	.word	0x00000158
        /*0bbc*/ 	.short	0x010a
        /*0bbe*/ 	.byte	0xff
	.zero		1


	//   ....[173]....
        /*0bc0*/ 	.word	0x00009070
        /*0bc4*/ 	.word	0x00000000
        /*0bc8*/ 	.word	0x00000148
        /*0bcc*/ 	.short	0x010a
        /*0bce*/ 	.byte	0xff
	.zero		1


	//   ....[174]....
        /*0bd0*/ 	.word	0x000090c0
        /*0bd4*/ 	.word	0x00000003
        /*0bd8*/ 	.word	0x00000160
        /*0bdc*/ 	.short	0x010a
        /*0bde*/ 	.byte	0xff
	.zero		1


	//   ....[175]....
        /*0be0*/ 	.word	0x00009120
        /*0be4*/ 	.word	0x00000000
        /*0be8*/ 	.word	0x00000140
        /*0bec*/ 	.short	0x010a
        /*0bee*/ 	.byte	0xff
	.zero		1


	//   ....[176]....
        /*0bf0*/ 	.word	0x00009170
        /*0bf4*/ 	.word	0x0000008f
        /*0bf8*/ 	.word	0x00000180
        /*0bfc*/ 	.short	0x010a
        /*0bfe*/ 	.byte	0xff
	.zero		1


	//----- nvinfo : EIATTR_NUM_MBARRIERS
	.align		4
.L_47:
        /*0c00*/ 	.byte	0x03, 0x38
        /*0c02*/ 	.short	0x003d


	//----- nvinfo : EIATTR_EXIT_INSTR_OFFSETS
	.align		4
        /*0c04*/ 	.byte	0x04, 0x1c
        /*0c06*/ 	.short	(.L_49 - .L_48)


	//   ....[0]....
.L_48:
        /*0c08*/ 	.word	0x00003690


	//   ....[1]....
        /*0c0c*/ 	.word	0x00003ba0


	//   ....[2]....
        /*0c10*/ 	.word	0x00003c00


	//   ....[3]....
        /*0c14*/ 	.word	0x00004eb0


	//   ....[4]....
        /*0c18*/ 	.word	0x00005b90


	//   ....[5]....
        /*0c1c*/ 	.word	0x00005bd0


	//   ....[6]....
        /*0c20*/ 	.word	0x000081e0


	//----- nvinfo : EIATTR_MAX_THREADS
	.align		4
.L_49:
        /*0c24*/ 	.byte	0x04, 0x05
        /*0c26*/ 	.short	(.L_51 - .L_50)
.L_50:
        /*0c28*/ 	.word	0x00000100
        /*0c2c*/ 	.word	0x00000001
        /*0c30*/ 	.word	0x00000001


	//----- nvinfo : EIATTR_CRS_STACK_SIZE
	.align		4
.L_51:
        /*0c34*/ 	.byte	0x04, 0x1e
        /*0c36*/ 	.short	(.L_53 - .L_52)
.L_52:
        /*0c38*/ 	.word	0x00000000


	//----- nvinfo : EIATTR_CBANK_PARAM_SIZE
	.align		4
.L_53:
        /*0c3c*/ 	.byte	0x03, 0x19
        /*0c3e*/ 	.short	0x0800


	//----- nvinfo : EIATTR_PARAM_CBANK
	.align		4
        /*0c40*/ 	.byte	0x04, 0x0a
        /*0c42*/ 	.short	(.L_55 - .L_54)
	.align		4
.L_54:
        /*0c44*/ 	.word	index@(.nv.constant0._ZN7cutlass13device_kernelINS_4gemm6kernel13GemmUniversalIN4cute5tupleIJiiiiEEENS1_10collective13CollectiveMmaINS1_35MainloopSm100TmaUmmaWarpSpecializedILi20ELi2ELi4ENS5_IJNS4_1CILi8EEENSA_ILi1EEESC_EEEEENS5_IJNSA_ILi256EEENSA_ILi64EEESG_EEENS_12float_e5m2_tENS5_IJlSC_lEEESI_SJ_NS4_8TiledMMAINS4_8MMA_AtomIJNS4_10MMA_TraitsINS4_25SM100_MMA_F8F6F4_2x1SM_SSEJSI_SI_fSF_SG_NS4_17integral_constantINS4_4UMMA5MajorELSQ_0EEESR_NSO_INSP_7ScaleInELSS_0EEEST_EEEEEENS4_6LayoutINS5_IJSC_SC_SC_EEENS5_IJNSA_ILi0EEESY_SY_EEEEENS5_IJNS4_10UnderscoreES11_S11_EEEEENS4_18SM100_TMA_2SM_LOADENS4_14ComposedLayoutINS4_7SwizzleILi2ELi4ELi3EEENS4_18smem_ptr_flag_bitsILi8EEENSW_INS5_IJSB_SG_EEENS5_IJSG_SC_EEEEEEEvNS4_8identityENS4_28SM100_TMA_2SM_LOAD_MULTICASTES1D_vS1E_EENS_8epilogue10collective18CollectiveEpilogueINS1H_23Sm100TmaWarpSpecializedILi1ELi1ELi64ELb0ELb0EEEJNS5_IJNSA_ILi128EEESG_SG_EEENS5_IJNSW_IS1M_SC_EENSW_ISG_SC_EEEEESI_SJ_SI_SJ_NS1H_6fusion15FusionCallbacksIS1L_NS1R_17LinearCombinationISI_fSI_fLNS_15FloatRoundStyleE2EEES1N_S1Q_JEEENS4_5SM1004TMEM4LOAD26SM100_TMEM_LOAD_32dp32b64xENS4_13SM90_TMA_LOADES1D_NS4_39AutoVectorizingCopyWithAssumedAlignmentILi128EEENS4_14SM90_TMA_STOREES1D_S23_S23_EEEvvEEEEvNT_6ParamsE)
        /*0c48*/ 	.short	0x0380
        /*0c4a*/ 	.short	0x0800


	//----- nvinfo : EIATTR_SW_WAR
	.align		4
.L_55:
        /*0c4c*/ 	.byte	0x04, 0x36
        /*0c4e*/ 	.short	(.L_57 - .L_56)
.L_56:
        /*0c50*/ 	.word	0x00000008
.L_57:


//--------------------- .nv.callgraph             --------------------------
	.section	.nv.callgraph,"",@"SHT_CUDA_CALLGRAPH"
	.align	4
	.sectionentsize	8
	.align		4
        /*0000*/ 	.word	0x00000000
	.align		4
        /*0004*/ 	.word	0xffffffff
	.align		4
        /*0008*/ 	.word	index@(_ZN7cutlass13device_kernelINS_4gemm6kernel13GemmUniversalIN4cute5tupleIJiiiiEEENS1_10collective13CollectiveMmaINS1_35MainloopSm100TmaUmmaWarpSpecializedILi20ELi2ELi4ENS5_IJNS4_1CILi8EEENSA_ILi1EEESC_EEEEENS5_IJNSA_ILi256EEENSA_ILi64EEESG_EEENS_12float_e5m2_tENS5_IJlSC_lEEESI_SJ_NS4_8TiledMMAINS4_8MMA_AtomIJNS4_10MMA_TraitsINS4_25SM100_MMA_F8F6F4_2x1SM_SSEJSI_SI_fSF_SG_NS4_17integral_constantINS4_4UMMA5MajorELSQ_0EEESR_NSO_INSP_7ScaleInELSS_0EEEST_EEEEEENS4_6LayoutINS5_IJSC_SC_SC_EEENS5_IJNSA_ILi0EEESY_SY_EEEEENS5_IJNS4_10UnderscoreES11_S11_EEEEENS4_18SM100_TMA_2SM_LOADENS4_14ComposedLayoutINS4_7SwizzleILi2ELi4ELi3EEENS4_18smem_ptr_flag_bitsILi8EEENSW_INS5_IJSB_SG_EEENS5_IJSG_SC_EEEEEEEvNS4_8identityENS4_28SM100_TMA_2SM_LOAD_MULTICASTES1D_vS1E_EENS_8epilogue10collective18CollectiveEpilogueINS1H_23Sm100TmaWarpSpecializedILi1ELi1ELi64ELb0ELb0EEEJNS5_IJNSA_ILi128EEESG_SG_EEENS5_IJNSW_IS1M_SC_EENSW_ISG_SC_EEEEESI_SJ_SI_SJ_NS1H_6fusion15FusionCallbacksIS1L_NS1R_17LinearCombinationISI_fSI_fLNS_15FloatRoundStyleE2EEES1N_S1Q_JEEENS4_5SM1004TMEM4LOAD26SM100_TMEM_LOAD_32dp32b64xENS4_13SM90_TMA_LOADES1D_NS4_39AutoVectorizingCopyWithAssumedAlignmentILi128EEENS4_14SM90_TMA_STOREES1D_S23_S23_EEEvvEEEEvNT_6ParamsE)
	.align		4
        /*000c*/ 	.word	index@(__assertfail)
	.align		4
        /*0010*/ 	.word	0x00000000
	.align		4
        /*0014*/ 	.word	0xfffffffe
	.align		4
        /*0018*/ 	.word	0x00000000
	.align		4
        /*001c*/ 	.word	0xfffffffd
	.align		4
        /*0020*/ 	.word	0x00000000
	.align		4
        /*0024*/ 	.word	0xfffffffc


//--------------------- .nv.constant4             --------------------------
	.section	.nv.constant4,"a",@progbits
	.align	8
	.align		8
.nv.constant4:
        /*0000*/ 	.dword	__assertfail
	.align		8
        /*0008*/ 	.dword	__unnamed_1
	.align		8
        /*0010*/ 	.dword	__unnamed_2
	.align		8
        /*0018*/ 	.dword	_ZN40_INTERNAL_aa669d3c_4_k_cu_363ff431_284934cuda3std3__45__cpo5beginE
	.align		8
        /*0020*/ 	.dword	_ZN40_INTERNAL_aa669d3c_4_k_cu_363ff431_284934cuda3std3__45__cpo3endE
	.align		8
        /*0028*/ 	.dword	_ZN40_INTERNAL_aa669d3c_4_k_cu_363ff431_284934cuda3std3__45__cpo6cbeginE
	.align		8
        /*0030*/ 	.dword	_ZN40_INTERNAL_aa669d3c_4_k_cu_363ff431_284934cuda3std3__45__cpo4cendE
	.align		8
        /*0038*/ 	.dword	_ZN40_INTERNAL_aa669d3c_4_k_cu_363ff431_284934cuda3std3__442_GLOBAL__N__aa669d3c_4_k_cu_363ff431_284936ignoreE
	.align		8
        /*0040*/ 	.dword	_ZN40_INTERNAL_aa669d3c_4_k_cu_363ff431_284934cuda3std3__419piecewise_constructE
	.align		8
        /*0048*/ 	.dword	_ZN40_INTERNAL_aa669d3c_4_k_cu_363ff431_284934cuda3std3__48in_placeE
	.align		8
        /*0050*/ 	.dword	_ZN40_INTERNAL_aa669d3c_4_k_cu_363ff431_284934cuda3std6ranges3__45__cpo4swapE
	.align		8
        /*0058*/ 	.dword	_ZN40_INTERNAL_aa669d3c_4_k_cu_363ff431_284934cuda3std6ranges3__45__cpo9iter_moveE
	.align		8
        /*0060*/ 	.dword	_ZN40_INTERNAL_aa669d3c_4_k_cu_363ff431_284934cute7productE
	.align		8
        /*0068*/ 	.dword	_ZN40_INTERNAL_aa669d3c_4_k_cu_363ff431_284934cute1_E
	.align		8
        /*0070*/ 	.dword	$str$25
	.align		8
        /*0078*/ 	.dword	$str$26
	.align		8
        /*0080*/ 	.dword	$str$27
	.align		8
        /*0088*/ 	.dword	$str$28


//--------------------- .text._ZN7cutlass13device_kernelINS_4gemm6kernel13GemmUniversalIN4cute5tupleIJiiiiEEENS1_10collective13CollectiveMmaINS1_35MainloopSm100TmaUmmaWarpSpecializedILi20ELi2ELi4ENS5_IJNS4_1CILi8EEENSA_ILi1EEESC_EEEEENS5_IJNSA_ILi256EEENSA_ILi64EEESG_EEENS_12float_e5m2_tENS5_IJlSC_lEEESI_SJ_NS4_8TiledMMAINS4_8MMA_AtomIJNS4_10MMA_TraitsINS4_25SM100_MMA_F8F6F4_2x1SM_SSEJSI_SI_fSF_SG_NS4_17integral_constantINS4_4UMMA5MajorELSQ_0EEESR_NSO_INSP_7ScaleInELSS_0EEEST_EEEEEENS4_6LayoutINS5_IJSC_SC_SC_EEENS5_IJNSA_ILi0EEESY_SY_EEEEENS5_IJNS4_10UnderscoreES11_S11_EEEEENS4_18SM100_TMA_2SM_LOADENS4_14ComposedLayoutINS4_7SwizzleILi2ELi4ELi3EEENS4_18smem_ptr_flag_bitsILi8EEENSW_INS5_IJSB_SG_EEENS5_IJSG_SC_EEEEEEEvNS4_8identityENS4_28SM100_TMA_2SM_LOAD_MULTICASTES1D_vS1E_EENS_8epilogue10collective18CollectiveEpilogueINS1H_23Sm100TmaWarpSpecializedILi1ELi1ELi64ELb0ELb0EEEJNS5_IJNSA_ILi128EEESG_SG_EEENS5_IJNSW_IS1M_SC_EENSW_ISG_SC_EEEEESI_SJ_SI_SJ_NS1H_6fusion15FusionCallbacksIS1L_NS1R_17LinearCombinationISI_fSI_fLNS_15FloatRoundStyleE2EEES1N_S1Q_JEEENS4_5SM1004TMEM4LOAD26SM100_TMEM_LOAD_32dp32b64xENS4_13SM90_TMA_LOADES1D_NS4_39AutoVectorizingCopyWithAssumedAlignmentILi128EEENS4_14SM90_TMA_STOREES1D_S23_S23_EEEvvEEEEvNT_6ParamsE --------------------------
	.section	.text._ZN7cutlass13device_kernelINS_4gemm6kernel13GemmUniversalIN4cute5tupleIJiiiiEEENS1_10collective13CollectiveMmaINS1_35MainloopSm100TmaUmmaWarpSpecializedILi20ELi2ELi4ENS5_IJNS4_1CILi8EEENSA_ILi1EEESC_EEEEENS5_IJNSA_ILi256EEENSA_ILi64EEESG_EEENS_12float_e5m2_tENS5_IJlSC_lEEESI_SJ_NS4_8TiledMMAINS4_8MMA_AtomIJNS4_10MMA_TraitsINS4_25SM100_MMA_F8F6F4_2x1SM_SSEJSI_SI_fSF_SG_NS4_17integral_constantINS4_4UMMA5MajorELSQ_0EEESR_NSO_INSP_7ScaleInELSS_0EEEST_EEEEEENS4_6LayoutINS5_IJSC_SC_SC_EEENS5_IJNSA_ILi0EEESY_SY_EEEEENS5_IJNS4_10UnderscoreES11_S11_EEEEENS4_18SM100_TMA_2SM_LOADENS4_14ComposedLayoutINS4_7SwizzleILi2ELi4ELi3EEENS4_18smem_ptr_flag_bitsILi8EEENSW_INS5_IJSB_SG_EEENS5_IJSG_SC_EEEEEEEvNS4_8identityENS4_28SM100_TMA_2SM_LOAD_MULTICASTES1D_vS1E_EENS_8epilogue10collective18CollectiveEpilogueINS1H_23Sm100TmaWarpSpecializedILi1ELi1ELi64ELb0ELb0EEEJNS5_IJNSA_ILi128EEESG_SG_EEENS5_IJNSW_IS1M_SC_EENSW_ISG_SC_EEEEESI_SJ_SI_SJ_NS1H_6fusion15FusionCallbacksIS1L_NS1R_17LinearCombinationISI_fSI_fLNS_15FloatRoundStyleE2EEES1N_S1Q_JEEENS4_5SM1004TMEM4LOAD26SM100_TMEM_LOAD_32dp32b64xENS4_13SM90_TMA_LOADES1D_NS4_39AutoVectorizingCopyWithAssumedAlignmentILi128EEENS4_14SM90_TMA_STOREES1D_S23_S23_EEEvvEEEEvNT_6ParamsE,"ax",@progbits
	.align	128
.text._ZN7cutlass13device_kernelINS_4gemm6kernel13GemmUniversalIN4cute5tupleIJiiiiEEENS1_10collective13CollectiveMmaINS1_35MainloopSm100TmaUmmaWarpSpecializedILi20ELi2ELi4ENS5_IJNS4_1CILi8EEENSA_ILi1EEESC_EEEEENS5_IJNSA_ILi256EEENSA_ILi64EEESG_EEENS_12float_e5m2_tENS5_IJlSC_lEEESI_SJ_NS4_8TiledMMAINS4_8MMA_AtomIJNS4_10MMA_TraitsINS4_25SM100_MMA_F8F6F4_2x1SM_SSEJSI_SI_fSF_SG_NS4_17integral_constantINS4_4UMMA5MajorELSQ_0EEESR_NSO_INSP_7ScaleInELSS_0EEEST_EEEEEENS4_6LayoutINS5_IJSC_SC_SC_EEENS5_IJNSA_ILi0EEESY_SY_EEEEENS5_IJNS4_10UnderscoreES11_S11_EEEEENS4_18SM100_TMA_2SM_LOADENS4_14ComposedLayoutINS4_7SwizzleILi2ELi4ELi3EEENS4_18smem_ptr_flag_bitsILi8EEENSW_INS5_IJSB_SG_EEENS5_IJSG_SC_EEEEEEEvNS4_8identityENS4_28SM100_TMA_2SM_LOAD_MULTICASTES1D_vS1E_EENS_8epilogue10collective18CollectiveEpilogueINS1H_23Sm100TmaWarpSpecializedILi1ELi1ELi64ELb0ELb0EEEJNS5_IJNSA_ILi128EEESG_SG_EEENS5_IJNSW_IS1M_SC_EENSW_ISG_SC_EEEEESI_SJ_SI_SJ_NS1H_6fusion15FusionCallbacksIS1L_NS1R_17LinearCombinationISI_fSI_fLNS_15FloatRoundStyleE2EEES1N_S1Q_JEEENS4_5SM1004TMEM4LOAD26SM100_TMEM_LOAD_32dp32b64xENS4_13SM90_TMA_LOADES1D_NS4_39AutoVectorizingCopyWithAssumedAlignmentILi128EEENS4_14SM90_TMA_STOREES1D_S23_S23_EEEvvEEEEvNT_6ParamsE:
        .type           _ZN7cutlass13device_kernelINS_4gemm6kernel13GemmUniversalIN4cute5tupleIJiiiiEEENS1_10collective13CollectiveMmaINS1_35MainloopSm100TmaUmmaWarpSpecializedILi20ELi2ELi4ENS5_IJNS4_1CILi8EEENSA_ILi1EEESC_EEEEENS5_IJNSA_ILi256EEENSA_ILi64EEESG_EEENS_12float_e5m2_tENS5_IJlSC_lEEESI_SJ_NS4_8TiledMMAINS4_8MMA_AtomIJNS4_10MMA_TraitsINS4_25SM100_MMA_F8F6F4_2x1SM_SSEJSI_SI_fSF_SG_NS4_17integral_constantINS4_4UMMA5MajorELSQ_0EEESR_NSO_INSP_7ScaleInELSS_0EEEST_EEEEEENS4_6LayoutINS5_IJSC_SC_SC_EEENS5_IJNSA_ILi0EEESY_SY_EEEEENS5_IJNS4_10UnderscoreES11_S11_EEEEENS4_18SM100_TMA_2SM_LOADENS4_14ComposedLayoutINS4_7SwizzleILi2ELi4ELi3EEENS4_18smem_ptr_flag_bitsILi8EEENSW_INS5_IJSB_SG_EEENS5_IJSG_SC_EEEEEEEvNS4_8identityENS4_28SM100_TMA_2SM_LOAD_MULTICASTES1D_vS1E_EENS_8epilogue10collective18CollectiveEpilogueINS1H_23Sm100TmaWarpSpecializedILi1ELi1ELi64ELb0ELb0EEEJNS5_IJNSA_ILi128EEESG_SG_EEENS5_IJNSW_IS1M_SC_EENSW_ISG_SC_EEEEESI_SJ_SI_SJ_NS1H_6fusion15FusionCallbacksIS1L_NS1R_17LinearCombinationISI_fSI_fLNS_15FloatRoundStyleE2EEES1N_S1Q_JEEENS4_5SM1004TMEM4LOAD26SM100_TMEM_LOAD_32dp32b64xENS4_13SM90_TMA_LOADES1D_NS4_39AutoVectorizingCopyWithAssumedAlignmentILi128EEENS4_14SM90_TMA_STOREES1D_S23_S23_EEEvvEEEEvNT_6ParamsE,@function
        .size           _ZN7cutlass13device_kernelINS_4gemm6kernel13GemmUniversalIN4cute5tupleIJiiiiEEENS1_10collective13CollectiveMmaINS1_35MainloopSm100TmaUmmaWarpSpecializedILi20ELi2ELi4ENS5_IJNS4_1CILi8EEENSA_ILi1EEESC_EEEEENS5_IJNSA_ILi256EEENSA_ILi64EEESG_EEENS_12float_e5m2_tENS5_IJlSC_lEEESI_SJ_NS4_8TiledMMAINS4_8MMA_AtomIJNS4_10MMA_TraitsINS4_25SM100_MMA_F8F6F4_2x1SM_SSEJSI_SI_fSF_SG_NS4_17integral_constantINS4_4UMMA5MajorELSQ_0EEESR_NSO_INSP_7ScaleInELSS_0EEEST_EEEEEENS4_6LayoutINS5_IJSC_SC_SC_EEENS5_IJNSA_ILi0EEESY_SY_EEEEENS5_IJNS4_10UnderscoreES11_S11_EEEEENS4_18SM100_TMA_2SM_LOADENS4_14ComposedLayoutINS4_7SwizzleILi2ELi4ELi3EEENS4_18smem_ptr_flag_bitsILi8EEENSW_INS5_IJSB_SG_EEENS5_IJSG_SC_EEEEEEEvNS4_8identityENS4_28SM100_TMA_2SM_LOAD_MULTICASTES1D_vS1E_EENS_8epilogue10collective18CollectiveEpilogueINS1H_23Sm100TmaWarpSpecializedILi1ELi1ELi64ELb0ELb0EEEJNS5_IJNSA_ILi128EEESG_SG_EEENS5_IJNSW_IS1M_SC_EENSW_ISG_SC_EEEEESI_SJ_SI_SJ_NS1H_6fusion15FusionCallbacksIS1L_NS1R_17LinearCombinationISI_fSI_fLNS_15FloatRoundStyleE2EEES1N_S1Q_JEEENS4_5SM1004TMEM4LOAD26SM100_TMEM_LOAD_32dp32b64xENS4_13SM90_TMA_LOADES1D_NS4_39AutoVectorizingCopyWithAssumedAlignmentILi128EEENS4_14SM90_TMA_STOREES1D_S23_S23_EEEvvEEEEvNT_6ParamsE,(.L_x_198 - _ZN7cutlass13device_kernelINS_4gemm6kernel13GemmUniversalIN4cute5tupleIJiiiiEEENS1_10collective13CollectiveMmaINS1_35MainloopSm100TmaUmmaWarpSpecializedILi20ELi2ELi4ENS5_IJNS4_1CILi8EEENSA_ILi1EEESC_EEEEENS5_IJNSA_ILi256EEENSA_ILi64EEESG_EEENS_12float_e5m2_tENS5_IJlSC_lEEESI_SJ_NS4_8TiledMMAINS4_8MMA_AtomIJNS4_10MMA_TraitsINS4_25SM100_MMA_F8F6F4_2x1SM_SSEJSI_SI_fSF_SG_NS4_17integral_constantINS4_4UMMA5MajorELSQ_0EEESR_NSO_INSP_7ScaleInELSS_0EEEST_EEEEEENS4_6LayoutINS5_IJSC_SC_SC_EEENS5_IJNSA_ILi0EEESY_SY_EEEEENS5_IJNS4_10UnderscoreES11_S11_EEEEENS4_18SM100_TMA_2SM_LOADENS4_14ComposedLayoutINS4_7SwizzleILi2ELi4ELi3EEENS4_18smem_ptr_flag_bitsILi8EEENSW_INS5_IJSB_SG_EEENS5_IJSG_SC_EEEEEEEvNS4_8identityENS4_28SM100_TMA_2SM_LOAD_MULTICASTES1D_vS1E_EENS_8epilogue10collective18CollectiveEpilogueINS1H_23Sm100TmaWarpSpecializedILi1ELi1ELi64ELb0ELb0EEEJNS5_IJNSA_ILi128EEESG_SG_EEENS5_IJNSW_IS1M_SC_EENSW_ISG_SC_EEEEESI_SJ_SI_SJ_NS1H_6fusion15FusionCallbacksIS1L_NS1R_17LinearCombinationISI_fSI_fLNS_15FloatRoundStyleE2EEES1N_S1Q_JEEENS4_5SM1004TMEM4LOAD26SM100_TMEM_LOAD_32dp32b64xENS4_13SM90_TMA_LOADES1D_NS4_39AutoVectorizingCopyWithAssumedAlignmentILi128EEENS4_14SM90_TMA_STOREES1D_S23_S23_EEEvvEEEEvNT_6ParamsE)
        .other          _ZN7cutlass13device_kernelINS_4gemm6kernel13GemmUniversalIN4cute5tupleIJiiiiEEENS1_10collective13CollectiveMmaINS1_35MainloopSm100TmaUmmaWarpSpecializedILi20ELi2ELi4ENS5_IJNS4_1CILi8EEENSA_ILi1EEESC_EEEEENS5_IJNSA_ILi256EEENSA_ILi64EEESG_EEENS_12float_e5m2_tENS5_IJlSC_lEEESI_SJ_NS4_8TiledMMAINS4_8MMA_AtomIJNS4_10MMA_TraitsINS4_25SM100_MMA_F8F6F4_2x1SM_SSEJSI_SI_fSF_SG_NS4_17integral_constantINS4_4UMMA5MajorELSQ_0EEESR_NSO_INSP_7ScaleInELSS_0EEEST_EEEEEENS4_6LayoutINS5_IJSC_SC_SC_EEENS5_IJNSA_ILi0EEESY_SY_EEEEENS5_IJNS4_10UnderscoreES11_S11_EEEEENS4_18SM100_TMA_2SM_LOADENS4_14ComposedLayoutINS4_7SwizzleILi2ELi4ELi3EEENS4_18smem_ptr_flag_bitsILi8EEENSW_INS5_IJSB_SG_EEENS5_IJSG_SC_EEEEEEEvNS4_8identityENS4_28SM100_TMA_2SM_LOAD_MULTICASTES1D_vS1E_EENS_8epilogue10collective18CollectiveEpilogueINS1H_23Sm100TmaWarpSpecializedILi1ELi1ELi64ELb0ELb0EEEJNS5_IJNSA_ILi128EEESG_SG_EEENS5_IJNSW_IS1M_SC_EENSW_ISG_SC_EEEEESI_SJ_SI_SJ_NS1H_6fusion15FusionCallbacksIS1L_NS1R_17LinearCombinationISI_fSI_fLNS_15FloatRoundStyleE2EEES1N_S1Q_JEEENS4_5SM1004TMEM4LOAD26SM100_TMEM_LOAD_32dp32b64xENS4_13SM90_TMA_LOADES1D_NS4_39AutoVectorizingCopyWithAssumedAlignmentILi128EEENS4_14SM90_TMA_STOREES1D_S23_S23_EEEvvEEEEvNT_6ParamsE,@"STO_CUDA_ENTRY STV_DEFAULT"
_ZN7cutlass13device_kernelINS_4gemm6kernel13GemmUniversalIN4cute5tupleIJiiiiEEENS1_10collective13CollectiveMmaINS1_35MainloopSm100TmaUmmaWarpSpecializedILi20ELi2ELi4ENS5_IJNS4_1CILi8EEENSA_ILi1EEESC_EEEEENS5_IJNSA_ILi256EEENSA_ILi64EEESG_EEENS_12float_e5m2_tENS5_IJlSC_lEEESI_SJ_NS4_8TiledMMAINS4_8MMA_AtomIJNS4_10MMA_TraitsINS4_25SM100_MMA_F8F6F4_2x1SM_SSEJSI_SI_fSF_SG_NS4_17integral_constantINS4_4UMMA5MajorELSQ_0EEESR_NSO_INSP_7ScaleInELSS_0EEEST_EEEEEENS4_6LayoutINS5_IJSC_SC_SC_EEENS5_IJNSA_ILi0EEESY_SY_EEEEENS5_IJNS4_10UnderscoreES11_S11_EEEEENS4_18SM100_TMA_2SM_LOADENS4_14ComposedLayoutINS4_7SwizzleILi2ELi4ELi3EEENS4_18smem_ptr_flag_bitsILi8EEENSW_INS5_IJSB_SG_EEENS5_IJSG_SC_EEEEEEEvNS4_8identityENS4_28SM100_TMA_2SM_LOAD_MULTICASTES1D_vS1E_EENS_8epilogue10collective18CollectiveEpilogueINS1H_23Sm100TmaWarpSpecializedILi1ELi1ELi64ELb0ELb0EEEJNS5_IJNSA_ILi128EEESG_SG_EEENS5_IJNSW_IS1M_SC_EENSW_ISG_SC_EEEEESI_SJ_SI_SJ_NS1H_6fusion15FusionCallbacksIS1L_NS1R_17LinearCombinationISI_fSI_fLNS_15FloatRoundStyleE2EEES1N_S1Q_JEEENS4_5SM1004TMEM4LOAD26SM100_TMEM_LOAD_32dp32b64xENS4_13SM90_TMA_LOADES1D_NS4_39AutoVectorizingCopyWithAssumedAlignmentILi128EEENS4_14SM90_TMA_STOREES1D_S23_S23_EEEvvEEEEvNT_6ParamsE:
[----:B------:R-:W1:Y:S01]  /*0000*/  LDC R1, c[0x0][0x37c] ;  /* 0x0000df00ff017b82 */ /* 0x000e620000000800 */
[----:B------:R-:W2:Y:S01]  /*0010*/  S2R R131, SR_TID.X ;  /* 0x0000000000837919 */ /* 0x000ea20000002100 */
[----:B------:R-:W3:Y:S06]  /*0020*/  LDCU.64 UR8, c[0x0][0x890] ;  /* 0x00011200ff0877ac */ /* 0x000eec0008000a00 */
[----:B------:R-:W4:Y:S01]  /*0030*/  S2UR UR4, SR_CgaCtaId ;  /* 0x00000000000479c3 */ /* 0x000f220000008800 */
[----:B------:R-:W-:Y:S02]  /*0040*/  PRMT R141, RZ, 0x7610, R141 ;  /* 0x00007610ff8d7816 */ /* 0x000fe4000000008d */
[----:B------:R-:W-:Y:S01]  /*0050*/  ELECT P1, URZ, PT ;  /* 0x0000000000ff782f */ /* 0x000fe20003820000 */
[----:B---3--:R-:W-:-:S04]  /*0060*/  UISETP.NE.U32.AND UP0, UPT, UR8, URZ, UPT ;  /* 0x000000ff0800728c */ /* 0x008fc8000bf05070 */
[----:B------:R-:W-:Y:S02]  /*0070*/  UISETP.NE.AND.EX UP0, UPT, UR9, URZ, UPT, UP0 ;  /* 0x000000ff0900728c */ /* 0x000fe4000bf05300 */
[----:B----4-:R-:W-:Y:S02]  /*0080*/  ULOP3.LUT UR33, UR4, 0x1, URZ, 0xc0, !UPT ;  /* 0x0000000104217892 */ /* 0x010fe4000f8ec0ff */
[----:B------:R-:W-:Y:S01]  /*0090*/  ULOP3.LUT UR34, UR4, 0x1, URZ, 0x3c, !UPT ;  /* 0x0000000104227892 */ /* 0x000fe2000f8e3cff */
[----:B--2---:R-:W-:-:S05]  /*00a0*/  SHF.R.U32.HI R142, RZ, 0x5, R131 ;  /* 0x00000005ff8e7819 */ /* 0x004fca0000011683 */
[----:B------:R-:W2:Y:S02]  /*00b0*/  SHFL.IDX PT, R0, R142, RZ, 0x1f ;  /* 0x00001fff8e007589 */ /* 0x000ea400000e0000 */
[----:B--2---:R-:W-:Y:S01]  /*00c0*/  R2UR UR13, R0 ;  /* 0x00000000000d72ca */ /* 0x004fe200000e0000 */
[----:B-1----:R-:W-:-:S14]  /*00d0*/  BRA.U UP0, `(.L_x_0) ;  /* 0x0000000100307547 */ /* 0x002fdc000b800000 */
[----:B------:R-:W1:Y:S02]  /*00e0*/  LDCU.64 UR4, c[0x0][0x888] ;  /* 0x00011100ff0477ac */ /* 0x000e640008000a00 */
[----:B-1----:R-:W-:-:S04]  /*00f0*/  UISETP.NE.U32.AND UP0, UPT, UR4, URZ, UPT ;  /* 0x000000ff0400728c */ /* 0x002fc8000bf05070 */
[----:B------:R-:W-:-:S09]  /*0100*/  UISETP.NE.AND.EX UP0, UPT, UR5, URZ, UPT, UP0 ;  /* 0x000000ff0500728c */ /* 0x000fd2000bf05300 */
[----:B------:R-:W-:Y:S05]  /*0110*/  BRA.U !UP0, `(.L_x_1) ;  /* 0x0000000108147547 */ /* 0x000fea000b800000 */
[----:B------:R-:W1:Y:S01]  /*0120*/  LDC.64 R2, c[0x0][0x888] ;  /* 0x00022200ff027b82 */ /* 0x000e620000000a00 */
[----:B------:R-:W1:Y:S02]  /*0130*/  LDCU.64 UR4, c[0x0][0x358] ;  /* 0x00006b00ff0477ac */ /* 0x000e640008000a00 */
[----:B-1----:R1:W5:Y:S01]  /*0140*/  LDG.E R71, desc[UR4][R2.64] ;  /* 0x0000000402477981 */ /* 0x002362000c1e1900 */
[----:B------:R-:W-:Y:S01]  /*0150*/  HFMA2 R141, -RZ, RZ, 0, 5.9604644775390625e-08 ;  /* 0x00000001ff8d7431 */ /* 0x000fe200000001ff */
[----:B------:R-:W-:Y:S05]  /*0160*/  BRA `(.L_x_0) ;  /* 0x00000000000c7947 */ /* 0x000fea0003800000 */
.L_x_1:
[----:B------:R-:W1:Y:S01]  /*0170*/  LDCU UR4, c[0x0][0x880] ;  /* 0x00011000ff0477ac */ /* 0x000e620008000800 */
[----:B------:R-:W-:Y:S01]  /*0180*/  HFMA2 R141, -RZ, RZ, 0, 5.9604644775390625e-08 ;  /* 0x00000001ff8d7431 */ /* 0x000fe200000001ff */
[----:B-1----:R-:W-:-:S07]  /*0190*/  MOV R71, UR4 ;  /* 0x0000000400477c02 */ /* 0x002fce0008000f00 */
.L_x_0:
[----:B------:R-:W2:Y:S02]  /*01a0*/  LDCU.64 UR4, c[0x0][0x8b0] ;  /* 0x00011600ff0477ac */ /* 0x000ea40008000a00 */
[----:B--2---:R-:W-:-:S04]  /*01b0*/  UISETP.NE.U32.AND UP0, UPT, UR4, URZ, UPT ;  /* 0x000000ff0400728c */ /* 0x004fc8000bf05070 */
[----:B------:R-:W-:-:S09]  /*01c0*/  UISETP.NE.AND.EX UP0, UPT, UR5, URZ, UPT, UP0 ;  /* 0x000000ff0500728c */ /* 0x000fd2000bf05300 */
[----:B------:R-:W-:Y:S05]  /*01d0*/  BRA.U UP0, `(.L_x_2) ;  /* 0x0000000100287547 */ /* 0x000fea000b800000 */
[----:B------:R-:W2:Y:S02]  /*01e0*/  LDCU.64 UR4, c[0x0][0x8a8] ;  /* 0x00011500ff0477ac */ /* 0x000ea40008000a00 */
[----:B--2---:R-:W-:-:S04]  /*01f0*/  UISETP.NE.U32.AND UP0, UPT, UR4, URZ, UPT ;  /* 0x000000ff0400728c */ /* 0x004fc8000bf05070 */
[----:B------:R-:W-:-:S09]  /*0200*/  UISETP.NE.AND.EX UP0, UPT, UR5, URZ, UPT, UP0 ;  /* 0x000000ff0500728c */ /* 0x000fd2000bf05300 */
[----:B------:R-:W-:Y:S05]  /*0210*/  BRA.U !UP0, `(.L_x_3) ;  /* 0x0000000108107547 */ /* 0x000fea000b800000 */
[----:B-1----:R-:W1:Y:S01]  /*0220*/  LDC.64 R2, c[0x0][0x8a8] ;  /* 0x00022a00ff027b82 */ /* 0x002e620000000a00 */
[----:B------:R-:W1:Y:S02]  /*0230*/  LDCU.64 UR4, c[0x0][0x358] ;  /* 0x00006b00ff0477ac */ /* 0x000e640008000a00 */
[----:B-1----:R2:W5:Y:S01]  /*0240*/  LDG.E R70, desc[UR4][R2.64] ;  /* 0x0000000402467981 */ /* 0x002562000c1e1900 */
[----:B------:R-:W-:Y:S05]  /*0250*/  BRA `(.L_x_2) ;  /* 0x0000000000087947 */ /* 0x000fea0003800000 */
.L_x_3:
[----:B------:R-:W2:Y:S02]  /*0260*/  LDCU UR4, c[0x0][0x8a0] ;  /* 0x00011400ff0477ac */ /* 0x000ea40008000800 */
[----:B--2---:R-:W-:Y:S02]  /*0270*/  MOV R70, UR4 ;  /* 0x0000000400467c02 */ /* 0x004fe40008000f00 */
.L_x_2:
[----:B------:R-:W-:Y:S01]  /*0280*/  IMAD.U32 R0, RZ, RZ, UR13 ;  /* 0x0000000dff007e24 */ /* 0x000fe2000f8e00ff */
[----:B------:R-:W-:Y:S04]  /*0290*/  BSSY.RECONVERGENT B0, `(.L_x_4) ;  /* 0x000000c000007945 */ /* 0x000fe80003800200 */
[C---:B------:R-:W-:Y:S02]  /*02a0*/  ISETP.NE.OR P2, PT, R0.reuse, 0x1, !P1 ;  /* 0x000000010000780c */ /* 0x040fe40004f45670 */
[----:B------:R-:W-:-:S11]  /*02b0*/  ISETP.NE.OR P0, PT, R0, 0x3, !P1 ;  /* 0x000000030000780c */ /* 0x000fd60004f05670 */
[----:B------:R-:W-:Y:S05]  /*02c0*/  @P2 BRA `(.L_x_5) ;  /* 0x0000000000202947 */ /* 0x000fea0003800000 */
[----:B------:R-:W3:Y:S02]  /*02d0*/  LDCU.64 UR4, c[0x0][0x348] ;  /* 0x00006900ff0477ac */ /* 0x000ee40008000a00 */
[----:B---3--:R-:W-:Y:S02]  /*02e0*/  UIADD3 UR6, UP1, UPT, UR4, 0x80, URZ ;  /* 0x0000008004067890 */ /* 0x008fe4000ff3e0ff */
[----:B------:R-:W-:Y:S02]  /*02f0*/  UIADD3 UR4, UP0, UPT, UR4, 0x180, URZ ;  /* 0x0000018004047890 */ /* 0x000fe4000ff1e0ff */
[----:B------:R-:W-:Y:S02]  /*0300*/  UIADD3.X UR7, UPT, UPT, URZ, UR5, URZ, UP1, !UPT ;  /* 0x00000005ff077290 */ /* 0x000fe40008ffe4ff */
[----:B------:R-:W-:-:S07]  /*0310*/  UIADD3.X UR5, UPT, UPT, URZ, UR5, URZ, UP0, !UPT ;  /* 0x00000005ff057290 */ /* 0x000fce00087fe4ff */
[----:B------:R3:W-:Y:S02]  /*0320*/  UTMACCTL.PF [UR6] ;  /* 0x00000000060079b9 */ /* 0x0007e40008040000 */
[----:B------:R3:W-:Y:S02]  /*0330*/  UTMACCTL.PF [UR4] ;  /* 0x00000000040079b9 */ /* 0x0007e40008040000 */
[----:B---3--:R-:W-:Y:S01]  /*0340*/  NOP ;  /* 0x0000000000007918 */ /* 0x008fe20000000000 */
.L_x_5:
[----:B------:R-:W-:Y:S05]  /*0350*/  BSYNC.RECONVERGENT B0 ;  /* 0x0000000000007941 */ /* 0x000fea0003800200 */
.L_x_4:
[----:B------:R-:W-:Y:S04]  /*0360*/  BSSY.RECONVERGENT B0, `(.L_x_6) ;  /* 0x000000a000007945 */ /* 0x000fe80003800200 */
        /* <DEDUP_REMOVED lines=9> */
.L_x_7:
[----:B------:R-:W-:Y:S05]  /*0400*/  BSYNC.RECONVERGENT B0 ;  /* 0x0000000000007941 */ /* 0x000fea0003800200 */
.L_x_6:
[----:B------:R-:W3:Y:S01]  /*0410*/  LDCU.64 UR4, c[0x0][0x888] ;  /* 0x00011100ff0477ac */ /* 0x000ee20008000a00 */
[----:B------:R-:W-:Y:S02]  /*0420*/  UISETP.EQ.U32.AND UP2, UPT, UR8, URZ, UPT ;  /* 0x000000ff0800728c */ /* 0x000fe4000bf42070 */
[----:B------:R-:W-:Y:S02]  /*0430*/  UPLOP3.LUT UP4, UPT, UPT, UPT, UPT, 0x80, 0x8 ;  /* 0x000000000008789c */ /* 0x000fe40003f8f070 */
[----:B---3--:R-:W-:-:S04]  /*0440*/  UISETP.NE.U32.AND UP0, UPT, UR4, URZ, UPT ;  /* 0x000000ff0400728c */ /* 0x008fc8000bf05070 */
[----:B------:R-:W-:-:S04]  /*0450*/  UISETP.NE.AND.EX UP1, UPT, UR5, URZ, UPT, UP0 ;  /* 0x000000ff0500728c */ /* 0x000fc8000bf25300 */
[----:B------:R-:W-:-:S04]  /*0460*/  UISETP.EQ.OR.EX UP3, UPT, UR9, URZ, !UP1, UP2 ;  /* 0x000000ff0900728c */ /* 0x000fc8000cf62720 */
[----:B------:R-:W-:-:S05]  /*0470*/  UP2UR UR60, UPR, URZ, 0x8 ;  /* 0x00000008ff3c7883 */ /* 0x000fca0008000000 */
[----:B------:R-:W-:Y:S07]  /*0480*/  BRA.U !UP3, `(.L_x_8) ;  /* 0x000000010b207547 */ /* 0x000fee000b800000 */
[----:B------:R-:W-:Y:S01]  /*0490*/  UISETP.NE.U32.AND UP2, UPT, UR8, URZ, UPT ;  /* 0x000000ff0800728c */ /* 0x000fe2000bf45070 */
[----:B-----5:R-:W-:Y:S01]  /*04a0*/  FSETP.NEU.AND P0, PT, R71, RZ, PT ;  /* 0x000000ff4700720b */ /* 0x020fe20003f0d000 */
[----:B------:R-:W-:Y:S02]  /*04b0*/  USEL UR4, URZ, 0xffffffff, UP1 ;  /* 0xffffffffff047887 */ /* 0x000fe40008800000 */
[----:B------:R-:W-:-:S10]  /*04c0*/  UISETP.NE.AND.EX UP2, UPT, UR9, URZ, UPT, UP2 ;  /* 0x000000ff0900728c */ /* 0x000fd4000bf45320 */
[----:B------:R-:W-:Y:S01]  /*04d0*/  VOTEU.ANY UP0, P0 ;  /* 0x0000000000ff7886 */ /* 0x000fe20000000100 */
[----:B------:R-:W-:-:S04]  /*04e0*/  @!UP2 USEL UR4, URZ, 0xffffffff, UP0 ;  /* 0xffffffffff04a887 */ /* 0x000fc80008000000 */
[----:B------:R-:W-:-:S04]  /*04f0*/  ULOP3.LUT UR4, UR4, 0x1, URZ, 0xc0, !UPT ;  /* 0x0000000104047892 */ /* 0x000fc8000f8ec0ff */
[----:B------:R-:W-:-:S11]  /*0500*/  UISETP.NE.U32.AND UP4, UPT, UR4, 0x1, UPT ;  /* 0x000000010400788c */ /* 0x000fd6000bf85070 */
.L_x_8:
[----:B------:R-:W3:Y:S01]  /*0510*/  SHFL.IDX PT, R0, R142, RZ, 0x1f ;  /* 0x00001fff8e007589 */ /* 0x000ee200000e0000 */
[----:B------:R-:W-:-:S04]  /*0520*/  UISETP.NE.AND UP0, UPT, UR13, 0x2, UPT ;  /* 0x000000020d00788c */ /* 0x000fc8000bf05270 */
[----:B------:R-:W-:Y:S02]  /*0530*/  UISETP.EQ.AND UP2, UPT, UR33, URZ, !UP0 ;  /* 0x000000ff2100728c */ /* 0x000fe4000c742270 */
[----:B------:R-:W-:-:S04]  /*0540*/  USEL UR43, URZ, 0x1, UP0 ;  /* 0x00000001ff2b7887 */ /* 0x000fc80008000000 */
[----:B------:R-:W-:Y:S02]  /*0550*/  PLOP3.LUT P3, PT, P1, PT, UP2, 0x80, 0x8 ;  /* 0x000000000008781c */ /* 0x000fe40000f6f028 */
[----:B---3--:R-:W-:-:S13]  /*0560*/  ISETP.NE.AND P0, PT, R0, RZ, PT ;  /* 0x000000ff0000720c */ /* 0x008fda0003f05270 */
[----:B------:R-:W-:Y:S05]  /*0570*/  @P0 BRA `(.L_x_9) ;  /* 0x0000000000e40947 */ /* 0x000fea0003800000 */
[----:B------:R-:W-:Y:S01]  /*0580*/  ELECT P0, URZ, PT ;  /* 0x0000000000ff782f */ /* 0x000fe20003800000 */
[----:B------:R-:W-:-:S12]  /*0590*/  BSSY.RECONVERGENT B0, `(.L_x_9) ;  /* 0x0000037000007945 */ /* 0x000fd80003800200 */
[----:B------:R-:W-:Y:S05]  /*05a0*/  @!P0 BRA `(.L_x_10) ;  /* 0x0000000000d48947 */ /* 0x000fea0003800000 */
[----:B------:R-:W3:Y:S01]  /*05b0*/  S2UR UR5, SR_CgaCtaId ;  /* 0x00000000000579c3 */ /* 0x000ee20000008800 */
[----:B------:R-:W-:Y:S01]  /*05c0*/  UMOV UR4, 0x400 ;  /* 0x0000040000047882 */ /* 0x000fe20000000000 */
[----:B------:R-:W-:Y:S01]  /*05d0*/  UMOV UR8, 0x1 ;  /* 0x0000000100087882 */ /* 0x000fe20000000000 */
[----:B------:R-:W-:Y:S01]  /*05e0*/  UMOV UR6, 0x4 ;  /* 0x0000000400067882 */ /* 0x000fe20000000000 */
[----:B------:R-:W-:-:S04]  /*05f0*/  UIADD3 UR8, UPT, UPT, -UR8, 0x100000, URZ ;  /* 0x0010000008087890 */ /* 0x000fc8000fffe1ff */
[----:B------:R-:W-:Y:S02]  /*0600*/  USHF.L.U32 UR9, UR8, 0xb, URZ ;  /* 0x0000000b08097899 */ /* 0x000fe400080006ff */
[----:B------:R-:W-:Y:S02]  /*0610*/  USHF.L.U32 UR8, UR8, 0x1, URZ ;  /* 0x0000000108087899 */ /* 0x000fe400080006ff */
[----:B------:R-:W-:-:S04]  /*0620*/  UIADD3 UR6, UPT, UPT, -UR6, 0x100000, URZ ;  /* 0x0010000006067890 */ /* 0x000fc8000fffe1ff */
[----:B------:R-:W-:Y:S02]  /*0630*/  USHF.L.U32 UR7, UR6, 0xb, URZ ;  /* 0x0000000b06077899 */ /* 0x000fe400080006ff */
[----:B------:R-:W-:Y:S02]  /*0640*/  USHF.L.U32 UR6, UR6, 0x1, URZ ;  /* 0x0000000106067899 */ /* 0x000fe400080006ff */
[----:B---3--:R-:W-:Y:S01]  /*0650*/  ULEA UR4, UR5, UR4, 0x18 ;  /* 0x0000000405047291 */ /* 0x008fe2000f8ec0ff */
[----:B------:R-:W3:Y:S11]  /*0660*/  FENCE.VIEW.ASYNC.S ;  /* 0x00000000000073c6 */ /* 0x000ef60000000000 */
[----:B---3--:R3:W4:Y:S01]  /*0670*/  SYNCS.EXCH.64 URZ, [UR4], UR8 ;  /* 0x0000000804ff75b2 */ /* 0x0087220008000100 */
[----:B------:R3:W1:Y:S01]  /*0680*/  SYNCS.EXCH.64 URZ, [UR4+0xa0], UR6 ;  /* 0x0000a00604ff75b2 */ /* 0x0006620008000100 */
        /* <DEDUP_REMOVED lines=37> */
[----:B------:R3:W1:Y:S02]  /*08e0*/  SYNCS.EXCH.64 URZ, [UR4+0x138], UR6 ;  /* 0x0001380604ff75b2 */ /* 0x0006640008000100 */
[----:B---34-:R-:W-:Y:S01]  /*08f0*/  NOP ;  /* 0x0000000000007918 */ /* 0x018fe20000000000 */
.L_x_10:
[----:B------:R-:W-:Y:S05]  /*0900*/  BSYNC.RECONVERGENT B0 ;  /* 0x0000000000007941 */ /* 0x000fea0003800200 */
.L_x_9:
[----:B------:R-:W3:Y:S01]  /*0910*/  SHFL.IDX PT, R0, R142, RZ, 0x1f ;  /* 0x00001fff8e007589 */ /* 0x000ee200000e0000 */
[----:B------:R-:W-:Y:S01]  /*0920*/  NOP ;  /* 0x0000000000007918 */ /* 0x000fe20000000000 */
[----:B---3--:R-:W-:-:S13]  /*0930*/  ISETP.NE.AND P0, PT, R0, 0x1, PT ;  /* 0x000000010000780c */ /* 0x008fda0003f05270 */
[----:B------:R-:W-:Y:S05]  /*0940*/  @P0 BRA `(.L_x_11) ;  /* 0x0000000000400947 */ /* 0x000fea0003800000 */
        /* <DEDUP_REMOVED lines=9> */
[----:B------:R-:W-:Y:S01]  /*09e0*/  USHF.L.U32 UR6, UR6, 0x1, URZ ;  /* 0x0000000106067899 */ /* 0x000fe200080006ff */
[----:B------:R-:W-:Y:S01]  /*09f0*/  ELECT P0, URZ, PT ;  /* 0x0000000000ff782f */ /* 0x000fe20003800000 */
[----:B---3--:R-:W-:Y:S01]  /*0a00*/  ULEA UR4, UR5, UR4, 0x18 ;  /* 0x0000000405047291 */ /* 0x008fe2000f8ec0ff */
[----:B------:R-:W3:Y:S11]  /*0a10*/  FENCE.VIEW.ASYNC.S ;  /* 0x00000000000073c6 */ /* 0x000ef60000000000 */
[----:B---3--:R3:W4:Y:S01]  /*0a20*/  SYNCS.EXCH.64 URZ, [UR4+0x140], UR8 ;  /* 0x0001400804ff75b2 */ /* 0x0087220008000100 */
[----:B------:R3:W1:Y:S01]  /*0a30*/  SYNCS.EXCH.64 URZ, [UR4+0x148], UR6 ;  /* 0x0001480604ff75b2 */ /* 0x0006620008000100 */
[----:B------:R-:W-:Y:S01]  /*0a40*/  NOP ;  /* 0x0000000000007918 */ /* 0x000fe20000000000 */
.L_x_11:
[----:B------:R-:W2:Y:S01]  /*0a50*/  SHFL.IDX PT, R0, R142, RZ, 0x1f ;  /* 0x00001fff8e007589 */ /* 0x000ea200000e0000 */
[----:B------:R-:W-:Y:S01]  /*0a60*/  NOP ;  /* 0x0000000000007918 */ /* 0x000fe20000000000 */
[----:B--2---:R-:W-:-:S13]  /*0a70*/  ISETP.NE.AND P0, PT, R0, 0x3, PT ;  /* 0x000000030000780c */ /* 0x004fda0003f05270 */
[----:B------:R-:W-:Y:S05]  /*0a80*/  @P0 BRA `(.L_x_12) ;  /* 0x0000000000300947 */ /* 0x000fea0003800000 */
[----:B------:R-:W2:Y:S01]  /*0a90*/  S2UR UR5, SR_CgaCtaId ;  /* 0x00000000000579c3 */ /* 0x000ea20000008800 */
[----:B---3--:R-:W-:Y:S01]  /*0aa0*/  UMOV UR6, 0x400 ;  /* 0x0000040000067882 */ /* 0x008fe20000000000 */
[----:B------:R-:W-:Y:S01]  /*0ab0*/  UMOV UR4, 0x20 ;  /* 0x0000002000047882 */ /* 0x000fe20000000000 */
[----:B------:R-:W-:Y:S01]  /*0ac0*/  ELECT P0, URZ, PT ;  /* 0x0000000000ff782f */ /* 0x000fe20003800000 */
[----:B--2---:R-:W-:Y:S02]  /*0ad0*/  ULEA UR6, UR5, UR6, 0x18 ;  /* 0x0000000605067291 */ /* 0x004fe4000f8ec0ff */
[----:B------:R-:W-:-:S04]  /*0ae0*/  UIADD3 UR4, UPT, UPT, -UR4, 0x100000, URZ ;  /* 0x0010000004047890 */ /* 0x000fc8000fffe1ff */
[----:B------:R-:W-:Y:S02]  /*0af0*/  USHF.L.U32 UR5, UR4, 0xb, URZ ;  /* 0x0000000b04057899 */ /* 0x000fe400080006ff */
[----:B------:R-:W-:Y:S01]  /*0b00*/  USHF.L.U32 UR4, UR4, 0x1, URZ ;  /* 0x0000000104047899 */ /* 0x000fe200080006ff */
[----:B------:R-:W2:Y:S11]  /*0b10*/  FENCE.VIEW.ASYNC.S ;  /* 0x00000000000073c6 */ /* 0x000eb60000000000 */
[----:B--2---:R2:W3:Y:S01]  /*0b20*/  SYNCS.EXCH.64 URZ, [UR6+0x150], UR4 ;  /* 0x0001500406ff75b2 */ /* 0x0044e20008000100 */
[----:B------:R2:W1:Y:S01]  /*0b30*/  SYNCS.EXCH.64 URZ, [UR6+0x158], UR4 ;  /* 0x0001580406ff75b2 */ /* 0x0004620008000100 */
[----:B------:R-:W-:Y:S01]  /*0b40*/  NOP ;  /* 0x0000000000007918 */ /* 0x000fe20000000000 */
.L_x_12:
[----:B------:R-:W4:Y:S01]  /*0b50*/  SHFL.IDX PT, R0, R142, RZ, 0x1f ;  /* 0x00001fff8e007589 */ /* 0x000f2200000e0000 */
[----:B------:R-:W-:Y:S01]  /*0b60*/  NOP ;  /* 0x0000000000007918 */ /* 0x000fe20000000000 */
[----:B----4-:R-:W-:-:S13]  /*0b70*/  ISETP.NE.AND P0, PT, R0, 0x4, PT ;  /* 0x000000040000780c */ /* 0x010fda0003f05270 */
[----:B------:R-:W-:Y:S05]  /*0b80*/  @P0 BRA `(.L_x_13) ;  /* 0x00000000004c0947 */ /* 0x000fea0003800000 */
[----:B--2---:R-:W2:Y:S01]  /*0b90*/  S2UR UR5, SR_CgaCtaId ;  /* 0x00000000000579c3 */ /* 0x004ea20000008800 */
[----:B---3--:R-:W-:Y:S01]  /*0ba0*/  UMOV UR4, 0x720 ;  /* 0x0000072000047882 */ /* 0x008fe20000000000 */
[----:B------:R-:W-:Y:S01]  /*0bb0*/  UMOV UR6, 0x400 ;  /* 0x0000040000067882 */ /* 0x000fe20000000000 */
[----:B------:R-:W-:Y:S01]  /*0bc0*/  USEL UR4, UR4, 0x620, UP4 ;  /* 0x0000062004047887 */ /* 0x000fe2000a000000 */
[----:B------:R-:W-:Y:S01]  /*0bd0*/  UMOV UR8, 0x1 ;  /* 0x0000000100087882 */ /* 0x000fe20000000000 */
[----:B------:R-:W-:Y:S01]  /*0be0*/  ELECT P0, URZ, PT ;  /* 0x0000000000ff782f */ /* 0x000fe20003800000 */
[----:B------:R-:W-:-:S04]  /*0bf0*/  UIADD3 UR8, UPT, UPT, -UR8, 0x100000, URZ ;  /* 0x0010000008087890 */ /* 0x000fc8000fffe1ff */
[----:B------:R-:W-:Y:S02]  /*0c00*/  USHF.L.U32 UR9, UR8, 0xb, URZ ;  /* 0x0000000b08097899 */ /* 0x000fe400080006ff */
[----:B------:R-:W-:Y:S02]  /*0c10*/  USHF.L.U32 UR8, UR8, 0x1, URZ ;  /* 0x0000000108087899 */ /* 0x000fe400080006ff */
[----:B--2---:R-:W-:Y:S02]  /*0c20*/  ULEA UR6, UR5, UR6, 0x18 ;  /* 0x0000000605067291 */ /* 0x004fe4000f8ec0ff */
[----:B------:R-:W-:-:S04]  /*0c30*/  UIADD3 UR4, UPT, UPT, -UR4, 0x100000, URZ ;  /* 0x0010000004047890 */ /* 0x000fc8000fffe1ff */
[----:B------:R-:W-:Y:S02]  /*0c40*/  USHF.L.U32 UR5, UR4, 0xb, URZ ;  /* 0x0000000b04057899 */ /* 0x000fe400080006ff */
[----:B------:R-:W-:Y:S01]  /*0c50*/  USHF.L.U32 UR4, UR4, 0x1, URZ ;  /* 0x0000000104047899 */ /* 0x000fe200080006ff */
[----:B------:R-:W2:Y:S03]  /*0c60*/  FENCE.VIEW.ASYNC.S ;  /* 0x00000000000073c6 */ /* 0x000ea60000000000 */
[----:B--2---:R4:W2:Y:S08]  /*0c70*/  SYNCS.EXCH.64 URZ, [UR6+0x160], UR8 ;  /* 0x0001600806ff75b2 */ /* 0x0048b00008000100 */
[----:B------:R4:W3:Y:S01]  /*0c80*/  SYNCS.EXCH.64 URZ, [UR6+0x170], UR4 ;  /* 0x0001700406ff75b2 */ /* 0x0008e20008000100 */
[----:B------:R4:W1:Y:S01]  /*0c90*/  SYNCS.EXCH.64 URZ, [UR6+0x168], UR8 ;  /* 0x0001680806ff75b2 */ /* 0x0008620008000100 */
[----:B------:R4:W1:Y:S02]  /*0ca0*/  SYNCS.EXCH.64 URZ, [UR6+0x178], UR4 ;  /* 0x0001780406ff75b2 */ /* 0x0008640008000100 */
[----:B----4-:R-:W-:Y:S01]  /*0cb0*/  NOP ;  /* 0x0000000000007918 */ /* 0x010fe20000000000 */
.L_x_13:
[----:B------:R-:W4:Y:S01]  /*0cc0*/  SHFL.IDX PT, R0, R142, RZ, 0x1f ;  /* 0x00001fff8e007589 */ /* 0x000f2200000e0000 */
[----:B------:R-:W-:Y:S01]  /*0cd0*/  NOP ;  /* 0x0000000000007918 */ /* 0x000fe20000000000 */
[----:B----4-:R-:W-:-:S13]  /*0ce0*/  ISETP.NE.AND P0, PT, R0, 0x5, PT ;  /* 0x000000050000780c */ /* 0x010fda0003f05270 */
[----:B------:R-:W-:Y:S05]  /*0cf0*/  @P0 BRA `(.L_x_14) ;  /* 0x0000000000580947 */ /* 0x000fea0003800000 */
[----:B--2---:R-:W2:Y:S01]  /*0d00*/  S2UR UR5, SR_CgaCtaId ;  /* 0x00000000000579c3 */ /* 0x004ea20000008800 */
[----:B---3--:R-:W-:Y:S01]  /*0d10*/  UMOV UR4, 0x400 ;  /* 0x0000040000047882 */ /* 0x008fe20000000000 */
        /* <DEDUP_REMOVED lines=9> */
[----:B--2---:R-:W-:Y:S01]  /*0db0*/  ULEA UR4, UR5, UR4, 0x18 ;  /* 0x0000000405047291 */ /* 0x004fe2000f8ec0ff */
[----:B------:R-:W2:Y:S11]  /*0dc0*/  FENCE.VIEW.ASYNC.S ;  /* 0x00000000000073c6 */ /* 0x000eb60000000000 */
[----:B--2---:R4:W2:Y:S01]  /*0dd0*/  SYNCS.EXCH.64 URZ, [UR4+0x180], UR6 ;  /* 0x0001800604ff75b2 */ /* 0x0048a20008000100 */
[----:B------:R4:W3:Y:S01]  /*0de0*/  SYNCS.EXCH.64 URZ, [UR4+0x1a0], UR8 ;  /* 0x0001a00804ff75b2 */ /* 0x0008e20008000100 */
[----:B------:R4:W1:Y:S01]  /*0df0*/  SYNCS.EXCH.64 URZ, [UR4+0x188], UR6 ;  /* 0x0001880604ff75b2 */ /* 0x0008620008000100 */
[----:B------:R4:W1:Y:S01]  /*0e00*/  SYNCS.EXCH.64 URZ, [UR4+0x1a8], UR8 ;  /* 0x0001a80804ff75b2 */ /* 0x0008620008000100 */
[----:B------:R4:W1:Y:S01]  /*0e10*/  SYNCS.EXCH.64 URZ, [UR4+0x190], UR6 ;  /* 0x0001900604ff75b2 */ /* 0x0008620008000100 */
[----:B------:R4:W1:Y:S01]  /*0e20*/  SYNCS.EXCH.64 URZ, [UR4+0x1b0], UR8 ;  /* 0x0001b00804ff75b2 */ /* 0x0008620008000100 */
[----:B------:R4:W1:Y:S01]  /*0e30*/  SYNCS.EXCH.64 URZ, [UR4+0x198], UR6 ;  /* 0x0001980604ff75b2 */ /* 0x0008620008000100 */
[----:B------:R4:W1:Y:S02]  /*0e40*/  SYNCS.EXCH.64 URZ, [UR4+0x1b8], UR8 ;  /* 0x0001b80804ff75b2 */ /* 0x0008640008000100 */
[----:B----4-:R-:W-:Y:S01]  /*0e50*/  NOP ;  /* 0x0000000000007918 */ /* 0x010fe20000000000 */
.L_x_14:
[----:B------:R-:W4:Y:S01]  /*0e60*/  SHFL.IDX PT, R0, R142, RZ, 0x1f ;  /* 0x00001fff8e007589 */ /* 0x000f2200000e0000 */
[----:B------:R-:W-:Y:S01]  /*0e70*/  ISETP.NE.OR P1, PT, RZ, UR13, !P1 ;  /* 0x0000000dff007c0c */ /* 0x000fe2000cf25670 */
[----:B------:R-:W-:Y:S01]  /*0e80*/  NOP ;  /* 0x0000000000007918 */ /* 0x000fe20000000000 */
[----:B----4-:R-:W-:-:S13]  /*0e90*/  ISETP.NE.AND P0, PT, R0, 0x3, PT ;  /* 0x000000030000780c */ /* 0x010fda0003f05270 */
[----:B------:R-:W-:Y:S05]  /*0ea0*/  @P0 BRA `(.L_x_15) ;  /* 0x0000000000380947 */ /* 0x000fea0003800000 */
[----:B--2---:R-:W2:Y:S01]  /*0eb0*/  S2UR UR5, SR_CgaCtaId ;  /* 0x00000000000579c3 */ /* 0x004ea20000008800 */
[----:B---3--:R-:W-:Y:S01]  /*0ec0*/  UMOV UR4, 0x400 ;  /* 0x0000040000047882 */ /* 0x008fe20000000000 */
[----:B------:R-:W-:Y:S01]  /*0ed0*/  UMOV UR6, 0x20 ;  /* 0x0000002000067882 */ /* 0x000fe20000000000 */
[----:B------:R-:W-:Y:S01]  /*0ee0*/  ELECT P0, URZ, PT ;  /* 0x0000000000ff782f */ /* 0x000fe20003800000 */
[----:B------:R-:W-:-:S04]  /*0ef0*/  UIADD3 UR6, UPT, UPT, -UR6, 0x100000, URZ ;  /* 0x0010000006067890 */ /* 0x000fc8000fffe1ff */
[----:B------:R-:W-:Y:S02]  /*0f00*/  USHF.L.U32 UR7, UR6, 0xb, URZ ;  /* 0x0000000b06077899 */ /* 0x000fe400080006ff */
[----:B------:R-:W-:Y:S02]  /*0f10*/  USHF.L.U32 UR6, UR6, 0x1, URZ ;  /* 0x0000000106067899 */ /* 0x000fe400080006ff */
[----:B--2---:R-:W-:Y:S01]  /*0f20*/  ULEA UR4, UR5, UR4, 0x18 ;  /* 0x0000000405047291 */ /* 0x004fe2000f8ec0ff */
[----:B------:R-:W2:Y:S11]  /*0f30*/  FENCE.VIEW.ASYNC.S ;  /* 0x00000000000073c6 */ /* 0x000eb60000000000 */
[----:B--2---:R4:W2:Y:S01]  /*0f40*/  SYNCS.EXCH.64 URZ, [UR4+0x1c0], UR6 ;  /* 0x0001c00604ff75b2 */ /* 0x0048a20008000100 */
[----:B------:R4:W3:Y:S01]  /*0f50*/  SYNCS.EXCH.64 URZ, [UR4+0x1d0], UR6 ;  /* 0x0001d00604ff75b2 */ /* 0x0008e20008000100 */
[----:B------:R4:W1:Y:S01]  /*0f60*/  SYNCS.EXCH.64 URZ, [UR4+0x1c8], UR6 ;  /* 0x0001c80604ff75b2 */ /* 0x0008620008000100 */
[----:B------:R4:W1:Y:S02]  /*0f70*/  SYNCS.EXCH.64 URZ, [UR4+0x1d8], UR6 ;  /* 0x0001d80604ff75b2 */ /* 0x0008640008000100 */
[----:B----4-:R-:W-:Y:S01]  /*0f80*/  NOP ;  /* 0x0000000000007918 */ /* 0x010fe20000000000 */
.L_x_15:
[----:B---3--:R-:W3:Y:S01]  /*0f90*/  S2UR UR7, SR_CgaCtaId ;  /* 0x00000000000779c3 */ /* 0x008ee20000008800 */
[----:B------:R-:W-:Y:S01]  /*0fa0*/  VOTEU.ALL UP0, P1 ;  /* 0x0000000000ff7886 */ /* 0x000fe20000800000 */
[----:B--2---:R-:W-:Y:S01]  /*0fb0*/  UMOV UR4, 0x20 ;  /* 0x0000002000047882 */ /* 0x004fe20000000000 */
[----:B------:R-:W-:Y:S01]  /*0fc0*/  NOP ;  /* 0x0000000000007918 */ /* 0x000fe20000000000 */
[----:B------:R-:W-:Y:S01]  /*0fd0*/  LOP3.LUT R0, R131, 0x1f, RZ, 0xc0, !PT ;  /* 0x0000001f83007812 */ /* 0x000fe200078ec0ff */
[----:B------:R-:W-:Y:S01]  /*0fe0*/  UISETP.NE.AND UP5, UPT, UR13, URZ, UPT ;  /* 0x000000ff0d00728c */ /* 0x000fe2000bfa5270 */
[----:B------:R-:W-:Y:S01]  /*0ff0*/  @!UP0 UMOV UR6, 0x400 ;  /* 0x0000040000068882 */ /* 0x000fe20000000000 */
[----:B------:R-:W-:-:S04]  /*1000*/  @!UP0 UIADD3 UR4, UPT, UPT, -UR4, 0x100000, URZ ;  /* 0x0010000004048890 */ /* 0x000fc8000fffe1ff */
[----:B------:R-:W-:Y:S02]  /*1010*/  @!UP0 USHF.L.U32 UR5, UR4, 0xb, URZ ;  /* 0x0000000b04058899 */ /* 0x000fe400080006ff */
[----:B------:R-:W-:Y:S02]  /*1020*/  @!UP0 USHF.L.U32 UR4, UR4, 0x1, URZ ;  /* 0x0000000104048899 */ /* 0x000fe400080006ff */
[----:B---3--:R-:W-:Y:S01]  /*1030*/  @!UP0 ULEA UR6, UR7, UR6, 0x18 ;  /* 0x0000000607068291 */ /* 0x008fe2000f8ec0ff */
[----:B------:R-:W2:Y:S01]  /*1040*/  LDCU UR7, c[0x0][0x36c] ;  /* 0x00006d80ff0777ac */ /* 0x000ea20008000800 */
[----:B------:R-:W-:Y:S01]  /*1050*/  VOTEU.ALL UP0, P1 ;  /* 0x0000000000ff7886 */ /* 0x000fe20000800000 */
[----:B------:R-:W3:Y:S09]  /*1060*/  FENCE.VIEW.ASYNC.S ;  /* 0x00000000000073c6 */ /* 0x000ef20000000000 */
[----:B---3--:R3:W4:Y:S01]  /*1070*/  @!UP0 SYNCS.EXCH.64 URZ, [UR6+0x1e0], UR4 ;  /* 0x0001e00406ff85b2 */ /* 0x0087220008000100 */
[----:B--2---:R-:W-:-:S09]  /*1080*/  UISETP.EQ.U32.AND UP6, UPT, UR7, 0x1, UPT ;  /* 0x000000010700788c */ /* 0x004fd2000bfc2070 */
[----:B---3--:R-:W-:Y:S05]  /*1090*/  BRA.U !UP6, `(.L_x_16) ;  /* 0x000000010e087547 */ /* 0x008fea000b800000 */
[----:B-1--4-:R-:W-:Y:S01]  /*10a0*/  UCGABAR_ARV ;  /* 0x00000000000079c7 */ /* 0x012fe20008000000 */
[----:B------:R-:W-:Y:S05]  /*10b0*/  BRA `(.L_x_17) ;  /* 0x0000000000047947 */ /* 0x000fea0003800000 */
.L_x_16:
[----:B-1--4-:R-:W-:Y:S01]  /*10c0*/  NOP ;  /* 0x0000000000007918 */ /* 0x012fe20000000000 */
.L_x_17:
[----:B------:R-:W1:Y:S01]  /*10d0*/  S2UR UR22, SR_CTAID.X ;  /* 0x00000000001679c3 */ /* 0x000e620000002500 */
[----:B------:R-:W-:-:S05]  /*10e0*/  CS2R.32 R3, SR_CgaSize ;  /* 0x0000000000037805 */ /* 0x000fca0000008a00 */
[----:B------:R-:W-:-:S05]  /*10f0*/  IMAD R3, R3, -0xa0, RZ ;  /* 0xffffff6003037824 */ /* 0x000fca00078e02ff */
[----:B------:R-:W-:-:S14]  /*1100*/  R2UR UR5, R3 ;  /* 0x00000000030572ca */ /* 0x000fdc00000e0000 */
[----:B------:R-:W2:Y:S01]  /*1110*/  LDCU UR5, c[0x0][UR5+0x2b0] ;  /* 0x00005600050577ac */ /* 0x000ea20008000800 */
[----:B------:R-:W-:-:S05]  /*1120*/  CS2R.32 R3, SR_CgaSize ;  /* 0x0000000000037805 */ /* 0x000fca0000008a00 */
[----:B------:R-:W-:-:S05]  /*1130*/  IMAD R3, R3, -0xa0, RZ ;  /* 0xffffff6003037824 */ /* 0x000fca00078e02ff */
[----:B------:R-:W-:-:S14]  /*1140*/  R2UR UR4, R3 ;  /* 0x00000000030472ca */ /* 0x000fdc00000e0000 */
[----:B------:R-:W3:Y:S01]  /*1150*/  LDCU UR4, c[0x0][UR4+0x2b4] ;  /* 0x00005680040477ac */ /* 0x000ee20008000800 */
[----:B------:R-:W4:Y:S01]  /*1160*/  S2UR UR46, SR_CTAID.Y ;  /* 0x00000000002e79c3 */ /* 0x000f220000002600 */
[----:B------:R-:W-:-:S05]  /*1170*/  CS2R.32 R3, SR_CgaSize ;  /* 0x0000000000037805 */ /* 0x000fca0000008a00 */
[----:B------:R-:W-:-:S05]  /*1180*/  IMAD R3, R3, -0xa0, RZ ;  /* 0xffffff6003037824 */ /* 0x000fca00078e02ff */
[----:B------:R-:W-:-:S14]  /*1190*/  R2UR UR55, R3 ;  /* 0x00000000033772ca */ /* 0x000fdc00000e0000 */
[----:B------:R-:W3:Y:S01]  /*11a0*/  LDCU UR55, c[0x0][UR55+0x2a0] ;  /* 0x00005400373777ac */ /* 0x000ee20008000800 */
[----:B------:R-:W-:-:S05]  /*11b0*/  CS2R.32 R3, SR_CgaSize ;  /* 0x0000000000037805 */ /* 0x000fca0000008a00 */
[----:B------:R-:W-:-:S05]  /*11c0*/  IMAD R3, R3, -0xa0, RZ ;  /* 0xffffff6003037824 */ /* 0x000fca00078e02ff */
[----:B------:R-:W-:-:S14]  /*11d0*/  R2UR UR59, R3 ;  /* 0x00000000033b72ca */ /* 0x000fdc00000e0000 */
[----:B------:R-:W3:Y:S01]  /*11e0*/  LDCU UR59, c[0x0][UR59+0x2a4] ;  /* 0x000054803b3b77ac */ /* 0x000ee20008000800 */
[----:B------:R-:W3:Y:S01]  /*11f0*/  S2UR UR7, SR_CgaCtaId ;  /* 0x00000000000779c3 */ /* 0x000ee20000008800 */
[----:B------:R-:W-:Y:S01]  /*1200*/  UISETP.GT.U32.AND UP0, UPT, UR33, 0xffff, UPT ;  /* 0x0000ffff2100788c */ /* 0x000fe2000bf04070 */
[----:B------:R-:W3:Y:S01]  /*1210*/  LDCU UR20, c[0x0][0xb24] ;  /* 0x00016480ff1477ac */ /* 0x000ee20008000800 */
[----:B------:R-:W3:Y:S01]  /*1220*/  LDCU UR42, c[0x0][0xb24] ;  /* 0x00016480ff2a77ac */ /* 0x000ee20008000800 */
[----:B-1----:R-:W-:Y:S01]  /*1230*/  I2FP.F32.U32 R3, UR22 ;  /* 0x0000001600037c45 */ /* 0x002fe20008201000 */
[----:B------:R-:W1:Y:S04]  /*1240*/  LDCU UR25, c[0x0][0xb30] ;  /* 0x00016600ff1977ac */ /* 0x000e680008000800 */
[----:B--2---:R-:W-:Y:S01]  /*1250*/  FMUL R3, R3, UR5 ;  /* 0x0000000503037c20 */ /* 0x004fe20008400000 */
[----:B------:R-:W-:Y:S01]  /*1260*/  USEL UR5, UR33, 0xffff, !UP0 ;  /* 0x0000ffff21057887 */ /* 0x000fe2000c000000 */
[----:B----4-:R-:W-:-:S04]  /*1270*/  I2FP.F32.U32 R2, UR46 ;  /* 0x0000002e00027c45 */ /* 0x010fc80008201000 */
[----:B------:R-:W2:Y:S01]  /*1280*/  F2I.U32.TRUNC.NTZ R3, R3 ;  /* 0x0000000300037305 */ /* 0x000ea2000020f000 */
[----:B------:R-:W-:Y:S01]  /*1290*/  ULOP3.LUT UR24, UR5, 0xffff, URZ, 0xc0, !UPT ;  /* 0x0000ffff05187892 */ /* 0x000fe2000f8ec0ff */
[----:B---3--:R-:W-:Y:S01]  /*12a0*/  FMUL R2, R2, UR4 ;  /* 0x0000000402027c20 */ /* 0x008fe20008400000 */
[----:B------:R-:W-:-:S05]  /*12b0*/  USHF.L.U32 UR28, UR7, 0x8, URZ ;  /* 0x00000008071c7899 */ /* 0x000fca00080006ff */
[----:B------:R-:W3:Y:S01]  /*12c0*/  F2I.U32.TRUNC.NTZ R2, R2 ;  /* 0x0000000200027305 */ /* 0x000ee2000020f000 */
[----:B--2---:R-:W-:Y:S02]  /*12d0*/  R2UR UR4, R3 ;  /* 0x00000000030472ca */ /* 0x004fe400000e0000 */
[----:B------:R-:W-:Y:S02]  /*12e0*/  PRMT R3, RZ, 0x7610, R3 ;  /* 0x00007610ff037816 */ /* 0x000fe40000000003 */
[----:B---3--:R-:W-:Y:S02]  /*12f0*/  R2UR UR6, R2 ;  /* 0x00000000020672ca */ /* 0x008fe400000e0000 */
[----:B------:R-:W-:-:S07]  /*1300*/  PRMT R2, RZ, 0x7610, R2 ;  /* 0x00007610ff027816 */ /* 0x000fce0000000002 */
[----:B------:R-:W-:-:S04]  /*1310*/  UIADD3 UR5, UPT, UPT, -UR4, URZ, URZ ;  /* 0x000000ff04057290 */ /* 0x000fc8000fffe1ff */
[----:B------:R-:W-:Y:S02]  /*1320*/  UIMAD UR55, UR55, UR5, UR22 ;  /* 0x00000005373772a4 */ /* 0x000fe4000f8e0216 */
[----:B------:R-:W-:-:S04]  /*1330*/  UIADD3 UR4, UPT, UPT, -UR6, URZ, URZ ;  /* 0x000000ff06047290 */ /* 0x000fc8000fffe1ff */
[----:B------:R-:W-:Y:S01]  /*1340*/  UIMAD UR59, UR59, UR4, UR46 ;  /* 0x000000043b3b72a4 */ /* 0x000fe2000f8e022e */
[----:B-1----:R-:W-:Y:S11]  /*1350*/  BRA.U UP5, `(.L_x_18) ;  /* 0x0000000105647547 */ /* 0x002ff6000b800000 */
[----:B------:R-:W-:Y:S02]  /*1360*/  UISETP.NE.AND UP0, UPT, UR59, URZ, UPT ;  /* 0x000000ff3b00728c */ /* 0x000fe4000bf05270 */
[----:B------:R-:W-:Y:S02]  /*1370*/  ULOP3.LUT UR4, UR55, 0x2, URZ, 0x3c, !UPT ;  /* 0x0000000237047892 */ /* 0x000fe4000f8e3cff */
[----:B------:R-:W-:Y:S02]  /*1380*/  UISETP.GT.U32.AND UP2, UPT, UR55, 0x1, UP0 ;  /* 0x000000013700788c */ /* 0x000fe40008744070 */
[----:B------:R-:W-:Y:S02]  /*1390*/  ULOP3.LUT UR5, UR55, 0x4, URZ, 0x3c, !UPT ;  /* 0x0000000437057892 */ /* 0x000fe4000f8e3cff */
[----:B------:R-:W-:Y:S02]  /*13a0*/  USEL UR8, URZ, 0x1, UP2 ;  /* 0x00000001ff087887 */ /* 0x000fe40009000000 */
[----:B------:R-:W-:-:S02]  /*13b0*/  USEL UR7, URZ, 0x2, UP2 ;  /* 0x00000002ff077887 */ /* 0x000fc40009000000 */
[----:B------:R-:W-:Y:S02]  /*13c0*/  UISETP.GT.U32.AND UP2, UPT, UR4, 0x1, UP0 ;  /* 0x000000010400788c */ /* 0x000fe40008744070 */
[----:B------:R-:W-:Y:S02]  /*13d0*/  ULOP3.LUT UR4, UR55, 0x6, URZ, 0x3c, !UPT ;  /* 0x0000000637047892 */ /* 0x000fe4000f8e3cff */
[----:B------:R-:W-:Y:S02]  /*13e0*/  USEL UR6, URZ, 0x4, UP2 ;  /* 0x00000004ff067887 */ /* 0x000fe40009000000 */
[----:B------:R-:W-:Y:S02]  /*13f0*/  USEL UR9, URZ, 0x8, UP2 ;  /* 0x00000008ff097887 */ /* 0x000fe40009000000 */
[----:B------:R-:W-:Y:S02]  /*1400*/  UISETP.GT.U32.AND UP2, UPT, UR5, 0x1, UP0 ;  /* 0x000000010500788c */ /* 0x000fe40008744070 */
[----:B------:R-:W-:-:S02]  /*1410*/  UISETP.GT.U32.AND UP0, UPT, UR4, 0x1, UP0 ;  /* 0x000000010400788c */ /* 0x000fc40008704070 */
[----:B------:R-:W-:Y:S02]  /*1420*/  USEL UR4, URZ, 0x10, UP2 ;  /* 0x00000010ff047887 */ /* 0x000fe40009000000 */
[----:B------:R-:W-:Y:S02]  /*1430*/  UIADD3 UR5, UPT, UPT, UR6, UR7, UR8 ;  /* 0x0000000706057290 */ /* 0x000fe4000fffe008 */
[----:B------:R-:W-:Y:S02]  /*1440*/  USEL UR7, URZ, 0x40, UP0 ;  /* 0x00000040ff077887 */ /* 0x000fe40008000000 */
[----:B------:R-:W-:Y:S02]  /*1450*/  USEL UR8, URZ, 0x20, UP2 ;  /* 0x00000020ff087887 */ /* 0x000fe40009000000 */
[----:B------:R-:W-:Y:S02]  /*1460*/  UIADD3 UR5, UPT, UPT, UR4, UR5, UR9 ;  /* 0x0000000504057290 */ /* 0x000fe4000fffe009 */
[----:B------:R-:W-:-:S02]  /*1470*/  ULOP3.LUT UR4, UR55, 0xfffffffe, URZ, 0xc0, !UPT ;  /* 0xfffffffe37047892 */ /* 0x000fc4000f8ec0ff */
[----:B------:R-:W-:Y:S02]  /*1480*/  USEL UR6, URZ, 0x80, UP0 ;  /* 0x00000080ff067887 */ /* 0x000fe40008000000 */
[----:B------:R-:W-:-:S03]  /*1490*/  UIADD3 UR5, UPT, UPT, UR7, UR5, UR8 ;  /* 0x0000000507057290 */ /* 0x000fc6000fffe008 */
[----:B------:R-:W-:Y:S01]  /*14a0*/  UMOV UR7, 0x3 ;  /* 0x0000000300077882 */ /* 0x000fe20000000000 */
[----:B------:R-:W-:Y:S02]  /*14b0*/  UIADD3 UR5, UPT, UPT, UR5, UR6, URZ ;  /* 0x0000000605057290 */ /* 0x000fe4000fffe0ff */
[----:B------:R-:W-:-:S04]  /*14c0*/  USHF.L.U32 UR4, UR7, UR4, URZ ;  /* 0x0000000407047299 */ /* 0x000fc800080006ff */
[----:B------:R-:W-:Y:S02]  /*14d0*/  MOV R3, UR5 ;  /* 0x0000000500037c02 */ /* 0x000fe40008000f00 */
[----:B------:R-:W-:-:S07]  /*14e0*/  MOV R2, UR4 ;  /* 0x0000000400027c02 */ /* 0x000fce0008000f00 */
.L_x_18:
[----:B------:R-:W1:Y:S01]  /*14f0*/  S2UR UR36, SR_CTAID.Z ;  /* 0x00000000002479c3 */ /* 0x000e620000002700 */
[----:B------:R-:W-:Y:S01]  /*1500*/  UISETP.GE.AND UP0, UPT, UR20, 0x1, UPT ;  /* 0x000000011400788c */ /* 0x000fe2000bf06270 */
[----:B------:R-:W-:Y:S01]  /*1510*/  UMOV UR26, 0x55 ;  /* 0x00000055001a7882 */ /* 0x000fe20000000000 */
[----:B------:R-:W-:-:S07]  /*1520*/  UMOV UR45, UR22 ;  /* 0x00000016002d7c82 */ /* 0x000fce0008000000 */
[----:B------:R-:W-:Y:S05]  /*1530*/  BRA.U !UP0, `(.L_x_19) ;  /* 0x0000000108d47547 */ /* 0x000fea000b800000 */
[----:B------:R-:W2:Y:S01]  /*1540*/  LDCU.128 UR16, c[0x0][0xb10] ;  /* 0x00016200ff1077ac */ /* 0x000ea20008000c00 */
[----:B------:R-:W3:Y:S01]  /*1550*/  LDCU UR12, c[0x0][0x370] ;  /* 0x00006e00ff0c77ac */ /* 0x000ee20008000800 */
[----:B------:R-:W4:Y:S01]  /*1560*/  LDCU UR8, c[0x0][0x374] ;  /* 0x00006e80ff0877ac */ /* 0x000f220008000800 */
[----:B------:R-:W1:Y:S01]  /*1570*/  LDCU UR21, c[0x0][0xb0c] ;  /* 0x00016180ff1577ac */ /* 0x000e620008000800 */
[----:B------:R-:W1:Y:S01]  /*1580*/  LDCU UR23, c[0x0][0xb20] ;  /* 0x00016400ff1777ac */ /* 0x000e620008000800 */
[----:B--2---:R-:W-:Y:S01]  /*1590*/  UIMAD.WIDE.U32 UR4, UR22, UR16, URZ ;  /* 0x00000010160472a5 */ /* 0x004fe2000f8e00ff */
[----:B------:R-:W2:Y:S01]  /*15a0*/  LDCU.64 UR14, c[0x0][0xb28] ;  /* 0x00016500ff0e77ac */ /* 0x000ea20008000a00 */
[----:B------:R-:W-:-:S05]  /*15b0*/  UISETP.NE.AND UP3, UPT, UR18, 0x1, UPT ;  /* 0x000000011200788c */ /* 0x000fca000bf65270 */
[----:B------:R-:W-:Y:S01]  /*15c0*/  UMOV UR4, UR5 ;  /* 0x0000000500047c82 */ /* 0x000fe20008000000 */
[----:B---3--:R-:W-:Y:S02]  /*15d0*/  UIMAD.WIDE.U32 UR6, UR12, UR16, URZ ;  /* 0x000000100c0672a5 */ /* 0x008fe4000f8e00ff */
[----:B------:R-:W-:Y:S02]  /*15e0*/  USHF.R.U32.HI UR9, URZ, UR17, UR4 ;  /* 0x00000011ff097299 */ /* 0x000fe40008011604 */
[----:B----4-:R-:W-:Y:S02]  /*15f0*/  UIMAD.WIDE.U32 UR4, UR8, UR19, URZ ;  /* 0x00000013080472a5 */ /* 0x010fe4000f8e00ff */
[----:B-1----:R-:W-:Y:S01]  /*1600*/  UISETP.NE.AND UP0, UPT, UR21, 0x1, UPT ;  /* 0x000000011500788c */ /* 0x002fe2000bf05270 */
[----:B------:R-:W-:Y:S01]  /*1610*/  UMOV UR6, UR7 ;  /* 0x0000000700067c82 */ /* 0x000fe20008000000 */
[----:B------:R-:W-:-:S03]  /*1620*/  UISETP.NE.AND UP2, UPT, UR20, 0x1, UPT ;  /* 0x000000011400788c */ /* 0x000fc6000bf45270 */
[----:B------:R-:W-:Y:S01]  /*1630*/  UMOV UR4, UR5 ;  /* 0x0000000500047c82 */ /* 0x000fe20008000000 */
[----:B------:R-:W-:Y:S02]  /*1640*/  USEL UR45, UR22, UR9, !UP0 ;  /* 0x00000009162d7287 */ /* 0x000fe4000c000000 */
[----:B------:R-:W-:-:S03]  /*1650*/  @UP3 USHF.R.U32.HI UR8, URZ, UR23, UR4 ;  /* 0x00000017ff083299 */ /* 0x000fc60008011604 */
[----:B------:R-:W-:Y:S02]  /*1660*/  @UP0 USHF.R.U32.HI UR12, URZ, UR17, UR6 ;  /* 0x00000011ff0c0299 */ /* 0x000fe40008011606 */
[----:B------:R-:W-:Y:S02]  /*1670*/  UIMAD.WIDE.U32 UR6, UR46, UR19, URZ ;  /* 0x000000132e0672a5 */ /* 0x000fe4000f8e00ff */
[----:B--2---:R-:W-:Y:S02]  /*1680*/  UIMAD.WIDE.U32 UR4, UR8, UR14, URZ ;  /* 0x0000000e080472a5 */ /* 0x004fe4000f8e00ff */
[----:B------:R-:W-:-:S03]  /*1690*/  UIMAD.WIDE.U32 UR10, UR12, UR14, URZ ;  /* 0x0000000e0c0a72a5 */ /* 0x000fc6000f8e00ff */
[----:B------:R-:W-:Y:S02]  /*16a0*/  UMOV UR6, UR7 ;  /* 0x0000000700067c82 */ /* 0x000fe40008000000 */
[----:B------:R-:W-:Y:S01]  /*16b0*/  UMOV UR4, UR5 ;  /* 0x0000000500047c82 */ /* 0x000fe20008000000 */
[----:B------:R-:W-:Y:S02]  /*16c0*/  USHF.R.U32.HI UR6, URZ, UR23, UR6 ;  /* 0x00000017ff067299 */ /* 0x000fe40008011606 */
[----:B------:R-:W-:Y:S01]  /*16d0*/  @UP2 USHF.R.U32.HI UR8, URZ, UR15, UR4 ;  /* 0x0000000fff082299 */ /* 0x000fe20008011604 */
[----:B------:R-:W-:Y:S01]  /*16e0*/  UMOV UR5, UR11 ;  /* 0x0000000b00057c82 */ /* 0x000fe20008000000 */
[----:B------:R-:W-:Y:S02]  /*16f0*/  USEL UR4, UR46, UR6, !UP3 ;  /* 0x000000062e047287 */ /* 0x000fe4000d800000 */
[----:B------:R-:W-:Y:S02]  /*1700*/  @UP2 USHF.R.U32.HI UR12, URZ, UR15, UR5 ;  /* 0x0000000fff0c2299 */ /* 0x000fe40008011605 */
[----:B------:R-:W-:-:S02]  /*1710*/  UIMAD UR5, UR8, UR20, URZ ;  /* 0x00000014080572a4 */ /* 0x000fc4000f8e02ff */
[----:B------:R-:W-:Y:S02]  /*1720*/  UIMAD UR8, UR12, UR20, URZ ;  /* 0x000000140c0872a4 */ /* 0x000fe4000f8e02ff */
[----:B------:R-:W-:Y:S02]  /*1730*/  UISETP.GE.AND UP0, UPT, UR4, UR5, UPT ;  /* 0x000000050400728c */ /* 0x000fe4000bf06270 */
[----:B------:R-:W-:Y:S02]  /*1740*/  UIMAD.WIDE.U32 UR6, UR4, UR14, URZ ;  /* 0x0000000e040672a5 */ /* 0x000fe4000f8e00ff */
[----:B------:R-:W-:Y:S02]  /*1750*/  UISETP.GE.OR UP0, UPT, UR45, UR8, UP0 ;  /* 0x000000082d00728c */ /* 0x000fe40008706670 */
[----:B------:R-:W-:Y:S02]  /*1760*/  UIMAD.WIDE.U32 UR8, UR45, UR14, URZ ;  /* 0x0000000e2d0872a5 */ /* 0x000fe4000f8e00ff */
[----:B------:R-:W-:Y:S01]  /*1770*/  UIADD3 UR8, UPT, UPT, -UR45, URZ, URZ ;  /* 0x000000ff2d087290 */ /* 0x000fe2000fffe1ff */
[----:B------:R-:W-:Y:S01]  /*1780*/  UMOV UR5, UR7 ;  /* 0x0000000700057c82 */ /* 0x000fe20008000000 */
[----:B------:R-:W-:-:S02]  /*1790*/  UIADD3 UR7, UPT, UPT, -UR4, URZ, URZ ;  /* 0x000000ff04077290 */ /* 0x000fc4000fffe1ff */
[----:B------:R-:W-:-:S03]  /*17a0*/  USHF.R.U32.HI UR5, URZ, UR15, UR5 ;  /* 0x0000000fff057299 */ /* 0x000fc60008011605 */
[----:B------:R-:W-:Y:S01]  /*17b0*/  @!UP0 UMOV UR6, UR9 ;  /* 0x0000000900068c82 */ /* 0x000fe20008000000 */
[----:B------:R-:W-:Y:S02]  /*17c0*/  UIMAD UR46, UR18, UR7, UR46 ;  /* 0x00000007122e72a4 */ /* 0x000fe4000f8e022e */
[----:B------:R-:W-:Y:S02]  /*17d0*/  USEL UR5, UR4, UR5, !UP2 ;  /* 0x0000000504057287 */ /* 0x000fe4000d000000 */
[----:B------:R-:W-:Y:S02]  /*17e0*/  @!UP0 USHF.R.U32.HI UR6, URZ, UR15, UR6 ;  /* 0x0000000fff068299 */ /* 0x000fe40008011606 */
[----:B------:R-:W-:Y:S02]  /*17f0*/  UIADD3 UR7, UPT, UPT, -UR5, URZ, URZ ;  /* 0x000000ff05077290 */ /* 0x000fe4000fffe1ff */
[----:B------:R-:W-:Y:S02]  /*1800*/  @!UP0 USEL UR6, UR45, UR6, !UP2 ;  /* 0x000000062d068287 */ /* 0x000fe4000d000000 */
[----:B------:R-:W-:-:S02]  /*1810*/  UIMAD UR7, UR20, UR7, UR4 ;  /* 0x00000007140772a4 */ /* 0x000fc4000f8e0204 */
[----:B------:R-:W-:Y:S02]  /*1820*/  @!UP0 UIADD3 UR5, UPT, UPT, UR5, -UR6, URZ ;  /* 0x8000000605058290 */ /* 0x000fe4000fffe0ff */
[----:B------:R-:W-:Y:S02]  /*1830*/  @!UP0 UIMAD UR7, UR7, UR12, UR6 ;  /* 0x0000000c070782a4 */ /* 0x000fe4000f8e0206 */
[----:B------:R-:W-:Y:S02]  /*1840*/  @!UP0 UIMAD UR4, UR5, UR20, UR45 ;  /* 0x00000014050482a4 */ /* 0x000fe4000f8e022d */
[----:B------:R-:W-:Y:S02]  /*1850*/  UIMAD UR5, UR21, UR8, UR22 ;  /* 0x00000008150572a4 */ /* 0x000fe4000f8e0216 */
[----:B------:R-:W-:Y:S01]  /*1860*/  UIMAD UR46, UR4, UR18, UR46 ;  /* 0x00000012042e72a4 */ /* 0x000fe2000f8e022e */
[----:B------:R-:W-:Y:S02]  /*1870*/  @!UP0 UMOV UR45, UR7 ;  /* 0x00000007002d8c82 */ /* 0x000fe40008000000 */
[----:B------:R-:W-:-:S12]  /*1880*/  UIMAD UR45, UR45, UR21, UR5 ;  /* 0x000000152d2d72a4 */ /* 0x000fd8000f8e0205 */
.L_x_19:
[----:B------:R-:W-:Y:S02]  /*1890*/  UISETP.NE.AND UP2, UPT, UR25, 0x1, UPT ;  /* 0x000000011900788c */ /* 0x000fe4000bf45270 */
[----:B------:R-:W-:Y:S02]  /*18a0*/  UISETP.NE.AND UP0, UPT, UR13, 0x2, UPT ;  /* 0x000000020d00788c */ /* 0x000fe4000bf05270 */
[----:B------:R-:W-:Y:S02]  /*18b0*/  ULOP3.LUT UR28, UR28, 0x600, URZ, 0xc0, !UPT ;  /* 0x000006001c1c7892 */ /* 0x000fe4000f8ec0ff */
[----:B------:R-:W-:-:S03]  /*18c0*/  USHF.L.U32 UR24, UR26, UR24, URZ ;  /* 0x000000181a187299 */ /* 0x000fc600080006ff */
[----:B------:R-:W-:Y:S09]  /*18d0*/  BRA.U UP2, `(.L_x_20) ;  /* 0x0000000102407547 */ /* 0x000ff2000b800000 */
[----:B------:R-:W2:Y:S01]  /*18e0*/  LDCU.128 UR8, c[0x0][0xb10] ;  /* 0x00016200ff0877ac */ /* 0x000ea20008000c00 */
[----:B------:R-:W3:Y:S01]  /*18f0*/  LDCU UR12, c[0x0][0xb0c] ;  /* 0x00016180ff0c77ac */ /* 0x000ee20008000800 */
[----:B------:R-:W4:Y:S01]  /*1900*/  LDCU UR14, c[0x0][0xb20] ;  /* 0x00016400ff0e77ac */ /* 0x000f220008000800 */
[----:B--2---:R-:W-:Y:S02]  /*1910*/  UIMAD.WIDE.U32 UR4, UR45, UR8, URZ ;  /* 0x000000082d0472a5 */ /* 0x004fe4000f8e00ff */
[----:B------:R-:W-:Y:S02]  /*1920*/  UIMAD.WIDE.U32 UR6, UR46, UR11, URZ ;  /* 0x0000000b2e0672a5 */ /* 0x000fe4000f8e00ff */
[----:B---3--:R-:W-:Y:S02]  /*1930*/  UISETP.NE.AND UP2, UPT, UR12, 0x1, UPT ;  /* 0x000000010c00788c */ /* 0x008fe4000bf45270 */
[----:B------:R-:W-:-:S03]  /*1940*/  USHF.R.U32.HI UR5, URZ, UR9, UR5 ;  /* 0x00000009ff057299 */ /* 0x000fc60008011605 */
[----:B------:R-:W-:Y:S01]  /*1950*/  UMOV UR4, UR7 ;  /* 0x0000000700047c82 */ /* 0x000fe20008000000 */
[----:B------:R-:W-:Y:S02]  /*1960*/  USEL UR5, UR45, UR5, !UP2 ;  /* 0x000000052d057287 */ /* 0x000fe4000d000000 */
[----:B------:R-:W-:Y:S02]  /*1970*/  UISETP.NE.AND UP2, UPT, UR10, 0x1, UPT ;  /* 0x000000010a00788c */ /* 0x000fe4000bf45270 */
[----:B----4-:R-:W-:-:S04]  /*1980*/  USHF.R.U32.HI UR4, URZ, UR14, UR4 ;  /* 0x0000000eff047299 */ /* 0x010fc80008011604 */
[----:B------:R-:W-:-:S04]  /*1990*/  USEL UR4, UR46, UR4, !UP2 ;  /* 0x000000042e047287 */ /* 0x000fc8000d000000 */
[----:B------:R-:W-:Y:S02]  /*19a0*/  UIADD3 UR6, UPT, UPT, -UR4, UR5, URZ ;  /* 0x0000000504067290 */ /* 0x000fe4000fffe1ff */
[----:B------:R-:W-:Y:S02]  /*19b0*/  UIADD3 UR4, UPT, UPT, UR4, -UR5, URZ ;  /* 0x8000000504047290 */ /* 0x000fe4000fffe0ff */
[----:B------:R-:W-:Y:S02]  /*19c0*/  UIMAD UR46, UR6, UR10, UR46 ;  /* 0x0000000a062e72a4 */ /* 0x000fe4000f8e022e */
[----:B------:R-:W-:-:S12]  /*19d0*/  UIMAD UR45, UR4, UR12, UR45 ;  /* 0x0000000c042d72a4 */ /* 0x000fd8000f8e022d */
.L_x_20:
[----:B------:R-:W-:Y:S05]  /*19e0*/  BRA.U !UP6, `(.L_x_21) ;  /* 0x000000010e0c7547 */ /* 0x000fea000b800000 */
[----:B------:R-:W-:Y:S01]  /*19f0*/  UCGABAR_WAIT ;  /* 0x0000000000007dc7 */ /* 0x000fe20008000000 */
[----:B------:R-:W-:Y:S01]  /*1a00*/  CCTL.IVALL ;  /* 0x00000000ff00798f */ /* 0x000fe20002000000 */
[----:B------:R-:W-:Y:S05]  /*1a10*/  BRA `(.L_x_22) ;  /* 0x0000000000047947 */ /* 0x000fea0003800000 */
.L_x_21:
[----:B------:R-:W-:Y:S06]  /*1a20*/  BAR.SYNC.DEFER_BLOCKING 0x0 ;  /* 0x0000000000007b1d */ /* 0x000fec0000010000 */
.L_x_22:
[----:B------:R-:W-:Y:S05]  /*1a30*/  BRA.U UP0, `(.L_x_23) ;  /* 0x0000001d001c7547 */ /* 0x000fea000b800000 */
[----:B------:R-:W2:Y:S01]  /*1a40*/  LDCU UR6, c[0x0][0x38c] ;  /* 0x00007180ff0677ac */ /* 0x000ea20008000800 */
[----:B------:R-:W3:Y:S01]  /*1a50*/  S2UR UR9, SR_CgaCtaId ;  /* 0x00000000000979c3 */ /* 0x000ee20000008800 */
[----:B------:R-:W-:Y:S01]  /*1a60*/  PLOP3.LUT P1, PT, PT, PT, UP4, 0x80, 0x8 ;  /* 0x000000000008781c */ /* 0x000fe20003f2f048 */
[----:B------:R-:W-:Y:S01]  /*1a70*/  IMAD.MOV.U32 R12, RZ, RZ, 0x1 ;  /* 0x00000001ff0c7424 */ /* 0x000fe200078e00ff */
[----:B------:R-:W-:Y:S01]  /*1a80*/  USHF.L.U32 UR7, UR22, 0x5, URZ ;  /* 0x0000000516077899 */ /* 0x000fe200080006ff */
[----:B------:R-:W-:Y:S01]  /*1a90*/  ISETP.NE.AND P2, PT, R0, RZ, P3 ;  /* 0x000000ff0000720c */ /* 0x000fe20001f45270 */
[----:B------:R-:W-:Y:S01]  /*1aa0*/  UMOV UR8, 0x400 ;  /* 0x0000040000087882 */ /* 0x000fe20000000000 */
[----:B------:R-:W-:Y:S01]  /*1ab0*/  UISETP.NE.AND UP1, UPT, UR13, URZ, UPT ;  /* 0x000000ff0d00728c */ /* 0x000fe2000bf25270 */
[----:B------:R-:W-:Y:S02]  /*1ac0*/  PLOP3.LUT P1, PT, P1, PT, PT, 0x8, 0x80 ;  /* 0x000000000080781c */ /* 0x000fe40000f2e170 */
[----:B------:R-:W-:Y:S01]  /*1ad0*/  CS2R R10, SRZ ;  /* 0x00000000000a7805 */ /* 0x000fe2000001ff00 */
[----:B------:R-:W-:Y:S01]  /*1ae0*/  IMAD.MOV.U32 R9, RZ, RZ, RZ ;  /* 0x000000ffff097224 */ /* 0x000fe200078e00ff */
[----:B------:R-:W4:Y:S01]  /*1af0*/  LDCU UR39, c[0x0][0x370] ;  /* 0x00006e00ff2777ac */ /* 0x000f220008000800 */
[----:B------:R-:W-:Y:S01]  /*1b00*/  IMAD.MOV.U32 R8, RZ, RZ, 0x1 ;  /* 0x00000001ff087424 */ /* 0x000fe200078e00ff */
[----:B------:R-:W-:Y:S01]  /*1b10*/  USEL UR21, UR43, 0x2, UP1 ;  /* 0x000000022b157887 */ /* 0x000fe20008800000 */
[----:B------:R-:W1:Y:S01]  /*1b20*/  LDCU.64 UR26, c[0x0][0x348] ;  /* 0x00006900ff1a77ac */ /* 0x000e620008000a00 */
[----:B--2---:R-:W-:-:S02]  /*1b30*/  UIADD3 UR5, UPT, UPT, UR6, 0x3f, URZ ;  /* 0x0000003f06057890 */ /* 0x004fc4000fffe0ff */
[----:B------:R-:W-:Y:S02]  /*1b40*/  UIADD3 UR48, UPT, UPT, UR6, 0x7e, URZ ;  /* 0x0000007e06307890 */ /* 0x000fe4000fffe0ff */
[----:B------:R-:W-:Y:S02]  /*1b50*/  USHF.R.S32.HI UR4, URZ, 0x1f, UR5 ;  /* 0x0000001fff047899 */ /* 0x000fe40008011405 */
[----:B---3--:R-:W-:Y:S02]  /*1b60*/  ULEA UR13, UR9, UR8, 0x18 ;  /* 0x00000008090d7291 */ /* 0x008fe4000f8ec0ff */
[----:B------:R-:W-:Y:S02]  /*1b70*/  ULEA.HI UR4, UR4, UR5, URZ, 0x6 ;  /* 0x0000000504047291 */ /* 0x000fe4000f8f30ff */
[----:B------:R-:W-:Y:S02]  /*1b80*/  UIADD3 UR5, UPT, UPT, UR6, -0x1, URZ ;  /* 0xffffffff06057890 */ /* 0x000fe4000fffe0ff */
[----:B------:R-:W-:-:S02]  /*1b90*/  USHF.R.S32.HI UR41, URZ, 0x6, UR4 ;  /* 0x00000006ff297899 */ /* 0x000fc40008011404 */
[----:B------:R-:W-:Y:S02]  /*1ba0*/  UISETP.GE.U32.AND UP2, UPT, UR5, -0x7f, UPT ;  /* 0xffffff810500788c */ /* 0x000fe4000bf46070 */
[----:B------:R-:W-:Y:S02]  /*1bb0*/  UISETP.LT.U32.AND UP0, UPT, UR41, 0x14, UPT ;  /* 0x000000142900788c */ /* 0x000fe4000bf01070 */
[----:B------:R-:W-:Y:S02]  /*1bc0*/  ULOP3.LUT UR5, UR7, 0x20, URZ, 0xc0, !UPT ;  /* 0x0000002007057892 */ /* 0x000fe4000f8ec0ff */
[----:B------:R-:W-:Y:S02]  /*1bd0*/  USEL UR40, UR41, 0x14, UP0 ;  /* 0x0000001429287887 */ /* 0x000fe40008000000 */
[----:B------:R-:W-:Y:S02]  /*1be0*/  USHF.L.U32 UR49, UR22, 0x7, URZ ;  /* 0x0000000716317899 */ /* 0x000fe400080006ff */
[----:B------:R-:W-:-:S02]  /*1bf0*/  UIADD3 UR4, UPT, UPT, UR40, -0x1, URZ ;  /* 0xffffffff28047890 */ /* 0x000fc4000fffe0ff */
[----:B------:R-:W-:Y:S01]  /*1c00*/  @UP2 UIADD3 UR4, UPT, UPT, UR40, URZ, URZ ;  /* 0x000000ff28042290 */ /* 0x000fe2000fffe0ff */
[----:B------:R-:W2:Y:S01]  /*1c10*/  LDCU UR38, c[0x0][0x374] ;  /* 0x00006e80ff2677ac */ /* 0x000ea20008000800 */
[----:B------:R-:W-:Y:S02]  /*1c20*/  UIADD3 UR30, UPT, UPT, UR13, 0x2c600, UR28 ;  /* 0x0002c6000d1e7890 */ /* 0x000fe4000fffe01c */
[----:B------:R-:W-:Y:S02]  /*1c30*/  ULEA.HI UR44, UR28, UR5, URZ, 0x1a ;  /* 0x000000051c2c7291 */ /* 0x000fe4000f8fd0ff */
[----:B------:R-:W-:Y:S02]  /*1c40*/  UIADD3 UR47, UPT, UPT, UR41, -UR40, URZ ;  /* 0x80000028292f7290 */ /* 0x000fe4000fffe0ff */
[----:B------:R-:W-:Y:S02]  /*1c50*/  UIADD3 UR29, UPT, UPT, UR4, 0x1, URZ ;  /* 0x00000001041d7890 */ /* 0x000fe4000fffe0ff */
[----:B------:R-:W-:Y:S01]  /*1c60*/  UIADD3 UR43, UPT, UPT, -UR4, URZ, URZ ;  /* 0x000000ff042b7290 */ /* 0x000fe2000fffe1ff */
[----:B-1--4-:R-:W-:-:S11]  /*1c70*/  UMOV UR6, URZ ;  /* 0x000000ff00067c82 */ /* 0x012fd60008000000 */
.L_x_43:
[----:B------:R-:W1:Y:S02]  /*1c80*/  S2UR UR4, SR_CgaCtaId ;  /* 0x00000000000479c3 */ /* 0x000e640000008800 */
[----:B-1----:R-:W-:-:S09]  /*1c90*/  UISETP.NE.AND UP0, UPT, UR4, URZ, UPT ;  /* 0x000000ff0400728c */ /* 0x002fd2000bf05270 */
[----:B------:R-:W-:Y:S05]  /*1ca0*/  BRA.U UP0, `(.L_x_24) ;  /* 0x0000000100287547 */ /* 0x000fea000b800000 */
[----:B------:R-:W-:Y:S02]  /*1cb0*/  LEA R0, R9, UR13, 0x3 ;  /* 0x0000000d09007c11 */ /* 0x000fe4000f8e18ff */
[----:B------:R-:W-:-:S04]  /*1cc0*/  SHF.L.U32 R2, R8, 0x1f, RZ ;  /* 0x0000001f08027819 */ /* 0x000fc800000006ff */
[----:B------:R-:W1:Y:S02]  /*1cd0*/  SYNCS.PHASECHK.TRANS64.TRYWAIT P0, [R0+URZ+0x1d0], R2 ;  /* 0x0001d002000075a7 */ /* 0x000e6400080011ff */
[----:B-1----:R-:W-:Y:S05]  /*1ce0*/  @!P0 BRA `(.L_x_25) ;  /* 0x0000006400408947 */ /* 0x002fea0003800000 */
.L_x_130:
[----:B------:R-:W-:Y:S01]  /*1cf0*/  VIADD R9, R9, 0x1 ;  /* 0x0000000109097836 */ /* 0x000fe20000000000 */
[----:B------:R1:W-:Y:S04]  /*1d00*/  SYNCS.ARRIVE.TRANS64.A1T0 RZ, [R0+URZ+0x1c0], RZ ;  /* 0x0001c0ff00ff79a7 */ /* 0x0003e800081000ff */
[----:B------:R-:W-:-:S04]  /*1d10*/  ISETP.NE.AND P0, PT, R9, 0x2, PT ;  /* 0x000000020900780c */ /* 0x000fc80003f05270 */
[----:B------:R-:W-:Y:S02]  /*1d20*/  SEL R9, R9, RZ, P0 ;  /* 0x000000ff09097207 */ /* 0x000fe40000000000 */
[----:B-1----:R-:W-:-:S04]  /*1d30*/  SEL R0, RZ, 0x1, P0 ;  /* 0x00000001ff007807 */ /* 0x002fc80000000000 */
[----:B------:R-:W-:-:S07]  /*1d40*/  LOP3.LUT R8, R8, R0, RZ, 0x3c, !PT ;  /* 0x0000000008087212 */ /* 0x000fce00078e3cff */
.L_x_24:
[----:B------:R-:W-:Y:S01]  /*1d50*/  ULEA UR4, UR6, UR13, 0x3 ;  /* 0x0000000d06047291 */ /* 0x000fe2000f8e18ff */
[----:B------:R-:W-:Y:S01]  /*1d60*/  SHF.L.U32 R0, R12, 0x1f, RZ ;  /* 0x0000001f0c007819 */ /* 0x000fe200000006ff */
[----:B------:R-:W-:Y:S02]  /*1d70*/  UISETP.GE.U32.AND UP0, UPT, UR48, 0x7f, UPT ;  /* 0x0000007f3000788c */ /* 0x000fe4000bf06070 */
[----:B------:R-:W-:Y:S01]  /*1d80*/  ULEA UR19, UR46, UR44, 0x6 ;  /* 0x0000002c2e137291 */ /* 0x000fe2000f8e30ff */
[----:B------:R-:W-:-:S04]  /*1d90*/  UMOV UR7, URZ ;  /* 0x000000ff00077c82 */ /* 0x000fc80008000000 */
[----:B------:R1:W3:Y:S01]  /*1da0*/  SYNCS.PHASECHK.TRANS64.TRYWAIT P0, [UR4+0xa0], R0 ;  /* 0x0000a000ff0075a7 */ /* 0x0002e20008001104 */
[----:B------:R-:W-:-:S04]  /*1db0*/  ULEA.HI UR4, UR45, UR45, URZ, 0x1 ;  /* 0x0000002d2d047291 */ /* 0x000fc8000f8f08ff */
[----:B------:R-:W-:-:S04]  /*1dc0*/  USHF.L.U32 UR4, UR4, 0x7, URZ ;  /* 0x0000000704047899 */ /* 0x000fc800080006ff */
[----:B------:R-:W-:-:S04]  /*1dd0*/  ULOP3.LUT UR35, UR4, 0xffffff00, URZ, 0xc0, !UPT ;  /* 0xffffff0004237892 */ /* 0x000fc8000f8ec0ff */
[----:B------:R-:W-:Y:S01]  /*1de0*/  ULOP3.LUT UR35, UR35, 0x80, UR49, 0xf8, !UPT ;  /* 0x0000008023237892 */ /* 0x000fe2000f8ef831 */
[----:B------:R-:W-:Y:S11]  /*1df0*/  BRA.U !UP0, `(.L_x_26) ;  /* 0x0000000108c47547 */ /* 0x000ff6000b800000 */
[----:B------:R-:W-:Y:S01]  /*1e00*/  UMOV UR10, UR43 ;  /* 0x0000002b000a7c82 */ /* 0x000fe20008000000 */
[----:B------:R-:W-:Y:S01]  /*1e10*/  UMOV UR4, UR6 ;  /* 0x0000000600047c82 */ /* 0x000fe20008000000 */
[----:B------:R-:W-:-:S05]  /*1e20*/  UMOV UR34, URZ ;  /* 0x000000ff00227c82 */ /* 0x000fca0008000000 */
.L_x_32:
[----:B------:R-:W-:Y:S01]  /*1e30*/  ULEA UR33, UR4, UR13, 0x3 ;  /* 0x0000000d04217291 */ /* 0x000fe2000f8e18ff */
[----:B------:R-:W-:Y:S01]  /*1e40*/  @P3 MOV R2, 0x5000 ;  /* 0x0000500000023802 */ /* 0x000fe20000000f00 */
[----:B-1-34-:R-:W-:Y:S10]  /*1e50*/  @P0 BRA `(.L_x_27) ;  /* 0x00000000000c0947 */ /* 0x01aff40003800000 */
[----:B------:R-:W-:-:S04]  /*1e60*/  SHF.L.U32 R3, R12, 0x1f, RZ ;  /* 0x0000001f0c037819 */ /* 0x000fc800000006ff */
[----:B------:R-:W3:Y:S02]  /*1e70*/  SYNCS.PHASECHK.TRANS64.TRYWAIT P0, [UR33+0xa0], R3 ;  /* 0x0000a003ff0075a7 */ /* 0x000ee40008001121 */
[----:B---3--:R-:W-:Y:S05]  /*1e80*/  @!P0 BRA `(.L_x_28) ;  /* 0x0000006000ec8947 */ /* 0x008fea0003800000 */
.L_x_27:
[----:B------:R3:W-:Y:S01]  /*1e90*/  @P3 SYNCS.ARRIVE.TRANS64 RZ, [UR33], R2 ;  /* 0x00000002ffff39a7 */ /* 0x0007e20008000021 */
[----:B------:R-:W-:Y:S02]  /*1ea0*/  ULOP3.LUT UR5, UR21, 0x2, URZ, 0xfc, !UPT ;  /* 0x0000000215057892 */ /* 0x000fe4000f8efcff */
[----:B------:R-:W-:Y:S02]  /*1eb0*/  UIADD3 UR10, UPT, UPT, UR10, 0x1, URZ ;  /* 0x000000010a0a7890 */ /* 0x000fe4000fffe0ff */
[----:B------:R-:W-:Y:S02]  /*1ec0*/  UISETP.NE.AND UP0, UPT, UR5, 0x2, UPT ;  /* 0x000000020500788c */ /* 0x000fe4000bf05270 */
[----:B------:R-:W-:-:S07]  /*1ed0*/  UISETP.NE.AND UP2, UPT, UR10, 0x1, UPT ;  /* 0x000000010a00788c */ /* 0x000fce000bf45270 */
[----:B------:R-:W-:Y:S05]  /*1ee0*/  BRA.U UP0, `(.L_x_29) ;  /* 0x0000000100047547 */ /* 0x000fea000b800000 */
[----:B--2---:R-:W-:Y:S05]  /*1ef0*/  BPT.TRAP 0x1 ;  /* 0x000000040000795c */ /* 0x004fea0000300000 */
.L_x_29:
[----:B------:R-:W-:Y:S04]  /*1f00*/  BSSY.RECONVERGENT B0, `(.L_x_30) ;  /* 0x0000003000007945 */ /* 0x000fe80003800200 */
[----:B------:R-:W-:Y:S05]  /*1f10*/  @!P2 BRA `(.L_x_31) ;  /* 0x000000000004a947 */ /* 0x000fea0003800000 */
[----:B--2---:R-:W-:Y:S05]  /*1f20*/  BPT.TRAP 0x1 ;  /* 0x000000040000795c */ /* 0x004fea0000300000 */
.L_x_31:
[----:B--2---:R-:W-:Y:S05]  /*1f30*/  BSYNC.RECONVERGENT B0 ;  /* 0x0000000000007941 */ /* 0x004fea0003800200 */
.L_x_30:
[----:B------:R-:W-:Y:S02]  /*1f40*/  UIADD3 UR5, UPT, UPT, UR4, 0x1, URZ ;  /* 0x0000000104057890 */ /* 0x000fe4000fffe0ff */
[----:B------:R-:W-:Y:S02]  /*1f50*/  ULEA UR32, UR4, UR13, 0xd ;  /* 0x0000000d04207291 */ /* 0x000fe4000f8e68ff */
[----:B------:R-:W-:Y:S02]  /*1f60*/  UISETP.NE.AND UP0, UPT, UR5, 0x14, UPT ;  /* 0x000000140500788c */ /* 0x000fe4000bf05270 */
[----:B------:R-:W-:Y:S02]  /*1f70*/  UIADD3 UR8, UP1, UPT, UR26, 0x80, URZ ;  /* 0x000000801a087890 */ /* 0x000fe4000ff3e0ff */
[----:B------:R-:W-:Y:S02]  /*1f80*/  USEL UR7, URZ, 0x1, UP0 ;  /* 0x00000001ff077887 */ /* 0x000fe40008000000 */
[----:B------:R-:W-:-:S02]  /*1f90*/  USEL UR6, UR5, URZ, UP0 ;  /* 0x000000ff05067287 */ /* 0x000fc40008000000 */
[----:B------:R-:W-:Y:S02]  /*1fa0*/  ULEA UR16, UR4, UR28, 0xb ;  /* 0x0000001c04107291 */ /* 0x000fe4000f8e58ff */
[----:B------:R-:W-:Y:S01]  /*1fb0*/  ULEA UR5, UR6, UR13, 0x3 ;  /* 0x0000000d06057291 */ /* 0x000fe2000f8e18ff */
[----:B------:R-:W-:Y:S01]  /*1fc0*/  LOP3.LUT R12, R12, UR7, RZ, 0x3c, !PT ;  /* 0x000000070c0c7c12 */ /* 0x000fe2000f8e3cff */
[----:B------:R-:W-:Y:S02]  /*1fd0*/  UIADD3 UR4, UP0, UPT, UR26, 0x180, URZ ;  /* 0x000001801a047890 */ /* 0x000fe4000ff1e0ff */
[----:B------:R-:W-:Y:S01]  /*1fe0*/  ULOP3.LUT UR33, UR33, 0xfefffff8, URZ, 0xc0, !UPT ;  /* 0xfefffff821217892 */ /* 0x000fe2000f8ec0ff */
[----:B-1----:R-:W-:Y:S01]  /*1ff0*/  SHF.L.U32 R0, R12, 0x1f, RZ ;  /* 0x0000001f0c007819 */ /* 0x002fe200000006ff */
[----:B------:R-:W-:Y:S02]  /*2000*/  UIADD3.X UR9, UPT, UPT, URZ, UR27, URZ, UP1, !UPT ;  /* 0x0000001bff097290 */ /* 0x000fe40008ffe4ff */
[----:B------:R-:W-:Y:S01]  /*2010*/  UIADD3 UR32, UPT, UPT, UR32, 0x4600, URZ ;  /* 0x0000460020207890 */ /* 0x000fe2000fffe0ff */
[----:B------:R4:W1:Y:S01]  /*2020*/  SYNCS.PHASECHK.TRANS64.TRYWAIT P0, [UR5+0xa0], R0 ;  /* 0x0000a000ff0075a7 */ /* 0x0008620008001105 */
[----:B------:R-:W-:-:S02]  /*2030*/  UIADD3 UR16, UPT, UPT, UR13, 0x2c600, UR16 ;  /* 0x0002c6000d107890 */ /* 0x000fc4000fffe010 */
[----:B------:R-:W-:Y:S02]  /*2040*/  UIADD3.X UR5, UPT, UPT, URZ, UR27, URZ, UP0, !UPT ;  /* 0x0000001bff057290 */ /* 0x000fe400087fe4ff */
[----:B------:R-:W-:Y:S01]  /*2050*/  UPRMT UR7, URZ, 0x5410, UR24 ;  /* 0x00005410ff077896 */ /* 0x000fe20008000018 */
[----:B------:R-:W-:Y:S01]  /*2060*/  UMOV UR14, 0x0 ;  /* 0x00000000000e7882 */ /* 0x000fe20000000000 */
[----:B------:R-:W-:Y:S01]  /*2070*/  UMOV UR15, 0x10000000 ;  /* 0x10000000000f7882 */ /* 0x000fe20000000000 */
[----:B------:R-:W-:Y:S01]  /*2080*/  UMOV UR18, UR34 ;  /* 0x0000002200127c82 */ /* 0x000fe20008000000 */
[----:B------:R-:W-:Y:S01]  /*2090*/  UMOV UR20, UR36 ;  /* 0x0000002400147c82 */ /* 0x000fe20008000000 */
[----:B------:R-:W-:Y:S01]  /*20a0*/  UMOV UR17, UR33 ;  /* 0x0000002100117c82 */ /* 0x000fe20008000000 */
[----:B------:R2:W-:Y:S03]  /*20b0*/  UTMALDG.3D.2CTA [UR32], [UR8], desc[UR14] ;  /* 0x00000e20080075b4 */ /* 0x0005e60008211000 */
[----:B------:R3:W-:Y:S01]  /*20c0*/  UTMALDG.3D.MULTICAST.2CTA [UR16], [UR4], UR7, desc[UR14] ;  /* 0x00000e10040073b4 */ /* 0x0007e20008211807 */
[----:B--2---:R-:W-:Y:S01]  /*20d0*/  UIADD3 UR34, UPT, UPT, UR34, 0x40, URZ ;  /* 0x0000004022227890 */ /* 0x004fe2000fffe0ff */
[----:B---3--:R-:W-:Y:S01]  /*20e0*/  UMOV UR7, UR29 ;  /* 0x0000001d00077c82 */ /* 0x008fe20008000000 */
[----:B------:R-:W-:Y:S01]  /*20f0*/  UMOV UR4, UR6 ;  /* 0x0000000600047c82 */ /* 0x000fe20008000000 */
[----:B------:R-:W-:Y:S09]  /*2100*/  BRA.U UP2, `(.L_x_32) ;  /* 0xfffffffd02487547 */ /* 0x000ff2000b83ffff */
.L_x_26:
[----:B------:R-:W-:Y:S01]  /*2110*/  ULEA UR4, UR6, UR13, 0x3 ;  /* 0x0000000d06047291 */ /* 0x000fe2000f8e18ff */
[----:B-1--4-:R-:W-:Y:S01]  /*2120*/  SHF.L.U32 R0, R12, 0x1f, RZ ;  /* 0x0000001f0c007819 */ /* 0x012fe200000006ff */
[----:B------:R-:W-:Y:S01]  /*2130*/  @!P1 SYNCS.ARRIVE.TRANS64.A1T0 RZ, [UR13+0x158], RZ ;  /* 0x000158ffffff99a7 */ /* 0x000fe2000810000d */
[----:B------:R-:W-:-:S06]  /*2140*/  UISETP.GT.AND UP0, UPT, UR41, UR40, UPT ;  /* 0x000000282900728c */ /* 0x000fcc000bf04270 */
[----:B---3--:R1:W3:Y:S03]  /*2150*/  SYNCS.PHASECHK.TRANS64.TRYWAIT P0, [UR4+0xa0], R0 ;  /* 0x0000a000ff0075a7 */ /* 0x0082e60008001104 */
[----:B------:R-:W-:Y:S05]  /*2160*/  BRA.U !UP0, `(.L_x_33) ;  /* 0x0000000108c07547 */ /* 0x000fea000b800000 */
[----:B------:R-:W-:Y:S01]  /*2170*/  UIADD3 UR25, UPT, UPT, UR47, UR7, URZ ;  /* 0x000000072f197290 */ /* 0x000fe2000fffe0ff */
[----:B------:R-:W-:-:S11]  /*2180*/  UMOV UR4, UR6 ;  /* 0x0000000600047c82 */ /* 0x000fd60008000000 */
.L_x_39:
[----:B------:R-:W-:Y:S01]  /*2190*/  ULEA UR9, UR4, UR13, 0x3 ;  /* 0x0000000d04097291 */ /* 0x000fe2000f8e18ff */
[----:B---3--:R-:W-:Y:S01]  /*21a0*/  @P3 MOV R2, 0x5000 ;  /* 0x0000500000023802 */ /* 0x008fe20000000f00 */
[----:B-1-34-:R-:W-:Y:S10]  /*21b0*/  @P0 BRA `(.L_x_34) ;  /* 0x00000000000c0947 */ /* 0x01aff40003800000 */
[----:B------:R-:W-:-:S04]  /*21c0*/  SHF.L.U32 R3, R12, 0x1f, RZ ;  /* 0x0000001f0c037819 */ /* 0x000fc800000006ff */
[----:B------:R-:W3:Y:S02]  /*21d0*/  SYNCS.PHASECHK.TRANS64.TRYWAIT P0, [UR9+0xa0], R3 ;  /* 0x0000a003ff0075a7 */ /* 0x000ee40008001109 */
[----:B---3--:R-:W-:Y:S05]  /*21e0*/  @!P0 BRA `(.L_x_35) ;  /* 0x00000060002c8947 */ /* 0x008fea0003800000 */
.L_x_34:
[----:B------:R3:W-:Y:S01]  /*21f0*/  @P3 SYNCS.ARRIVE.TRANS64 RZ, [UR9], R2 ;  /* 0x00000002ffff39a7 */ /* 0x0007e20008000009 */
[----:B------:R-:W-:-:S04]  /*2200*/  ULOP3.LUT UR5, UR21, 0x2, URZ, 0xfc, !UPT ;  /* 0x0000000215057892 */ /* 0x000fc8000f8efcff */
[----:B------:R-:W-:-:S09]  /*2210*/  UISETP.NE.AND UP0, UPT, UR5, 0x2, UPT ;  /* 0x000000020500788c */ /* 0x000fd2000bf05270 */
[----:B------:R-:W-:Y:S05]  /*2220*/  BRA.U UP0, `(.L_x_36) ;  /* 0x0000000100047547 */ /* 0x000fea000b800000 */
[----:B--2---:R-:W-:Y:S05]  /*2230*/  BPT.TRAP 0x1 ;  /* 0x000000040000795c */ /* 0x004fea0000300000 */
.L_x_36:
[----:B------:R-:W-:Y:S04]  /*2240*/  BSSY.RECONVERGENT B0, `(.L_x_37) ;  /* 0x0000003000007945 */ /* 0x000fe80003800200 */
[----:B------:R-:W-:Y:S05]  /*2250*/  @!P2 BRA `(.L_x_38) ;  /* 0x000000000004a947 */ /* 0x000fea0003800000 */
[----:B--2---:R-:W-:Y:S05]  /*2260*/  BPT.TRAP 0x1 ;  /* 0x000000040000795c */ /* 0x004fea0000300000 */
.L_x_38:
[----:B--2---:R-:W-:Y:S05]  /*2270*/  BSYNC.RECONVERGENT B0 ;  /* 0x0000000000007941 */ /* 0x004fea0003800200 */
.L_x_37:
[----:B------:R-:W-:Y:S02]  /*2280*/  UIADD3 UR5, UPT, UPT, UR4, 0x1, URZ ;  /* 0x0000000104057890 */ /* 0x000fe4000fffe0ff */
[----:B------:R-:W-:Y:S02]  /*2290*/  USHF.L.U32 UR10, UR7, 0x6, URZ ;  /* 0x00000006070a7899 */ /* 0x000fe400080006ff */
[----:B------:R-:W-:Y:S02]  /*22a0*/  UISETP.NE.AND UP0, UPT, UR5, 0x14, UPT ;  /* 0x000000140500788c */ /* 0x000fe4000bf05270 */
[----:B------:R-:W-:Y:S02]  /*22b0*/  UIADD3 UR7, UPT, UPT, UR7, 0x1, URZ ;  /* 0x0000000107077890 */ /* 0x000fe4000fffe0ff */
[----:B------:R-:W-:Y:S02]  /*22c0*/  USEL UR8, URZ, 0x1, UP0 ;  /* 0x00000001ff087887 */ /* 0x000fe40008000000 */
[----:B------:R-:W-:-:S02]  /*22d0*/  USEL UR6, UR5, URZ, UP0 ;  /* 0x000000ff05067287 */ /* 0x000fc40008000000 */
[----:B------:R-:W-:Y:S02]  /*22e0*/  UIADD3 UR22, UP0, UPT, UR26, 0x180, URZ ;  /* 0x000001801a167890 */ /* 0x000fe4000ff1e0ff */
[----:B------:R-:W-:Y:S01]  /*22f0*/  LOP3.LUT R12, R12, UR8, RZ, 0x3c, !PT ;  /* 0x000000080c0c7c12 */ /* 0x000fe2000f8e3cff */
[----:B------:R-:W-:Y:S02]  /*2300*/  ULEA UR8, UR4, UR13, 0xd ;  /* 0x0000000d04087291 */ /* 0x000fe4000f8e68ff */
[----:B------:R-:W-:Y:S01]  /*2310*/  UIADD3 UR14, UP1, UPT, UR26, 0x80, URZ ;  /* 0x000000801a0e7890 */ /* 0x000fe2000ff3e0ff */
[----:B-1----:R-:W-:Y:S01]  /*2320*/  SHF.L.U32 R0, R12, 0x1f, RZ ;  /* 0x0000001f0c007819 */ /* 0x002fe200000006ff */
[----:B------:R-:W-:Y:S02]  /*2330*/  UIADD3.X UR23, UPT, UPT, URZ, UR27, URZ, UP0, !UPT ;  /* 0x0000001bff177290 */ /* 0x000fe400087fe4ff */
[----:B------:R-:W-:Y:S02]  /*2340*/  UISETP.NE.AND UP0, UPT, UR7, UR25, UPT ;  /* 0x000000190700728c */ /* 0x000fe4000bf05270 */
[----:B------:R-:W-:-:S02]  /*2350*/  ULEA UR5, UR6, UR13, 0x3 ;  /* 0x0000000d06057291 */ /* 0x000fc4000f8e18ff */
[----:B------:R-:W-:Y:S02]  /*2360*/  ULOP3.LUT UR9, UR9, 0xfefffff8, URZ, 0xc0, !UPT ;  /* 0xfefffff809097892 */ /* 0x000fe4000f8ec0ff */
[----:B------:R-:W-:Y:S02]  /*2370*/  ULEA UR16, UR4, UR30, 0xb ;  /* 0x0000001e04107291 */ /* 0x000fe4000f8e58ff */
[----:B------:R-:W-:Y:S02]  /*2380*/  UIADD3 UR8, UPT, UPT, UR8, 0x4600, URZ ;  /* 0x0000460008087890 */ /* 0x000fe4000fffe0ff */
[----:B------:R-:W-:Y:S01]  /*2390*/  UIADD3.X UR15, UPT, UPT, URZ, UR27, URZ, UP1, !UPT ;  /* 0x0000001bff0f7290 */ /* 0x000fe20008ffe4ff */
[----:B------:R4:W1:Y:S01]  /*23a0*/  SYNCS.PHASECHK.TRANS64.TRYWAIT P0, [UR5+0xa0], R0 ;  /* 0x0000a000ff0075a7 */ /* 0x0008620008001105 */
[----:B------:R-:W-:Y:S01]  /*23b0*/  UPRMT UR4, URZ, 0x5410, UR24 ;  /* 0x00005410ff047896 */ /* 0x000fe20008000018 */
[----:B------:R-:W-:Y:S01]  /*23c0*/  UMOV UR32, 0x0 ;  /* 0x0000000000207882 */ /* 0x000fe20000000000 */
[----:B------:R-:W-:Y:S01]  /*23d0*/  UMOV UR33, 0x10000000 ;  /* 0x1000000000217882 */ /* 0x000fe20000000000 */
[----:B------:R-:W-:Y:S01]  /*23e0*/  UMOV UR11, UR35 ;  /* 0x00000023000b7c82 */ /* 0x000fe20008000000 */
[----:B------:R-:W-:Y:S01]  /*23f0*/  UMOV UR12, UR36 ;  /* 0x00000024000c7c82 */ /* 0x000fe20008000000 */
[----:B------:R-:W-:Y:S01]  /*2400*/  UMOV UR20, UR36 ;  /* 0x0000002400147c82 */ /* 0x000fe20008000000 */
[----:B------:R-:W-:Y:S01]  /*2410*/  UMOV UR17, UR9 ;  /* 0x0000000900117c82 */ /* 0x000fe20008000000 */
[----:B------:R-:W-:Y:S01]  /*2420*/  UMOV UR18, UR10 ;  /* 0x0000000a00127c82 */ /* 0x000fe20008000000 */
[----:B------:R-:W-:Y:S01]  /*2430*/  UTMALDG.3D.2CTA [UR8], [UR14], desc[UR32] ;  /* 0x000020080e0075b4 */ /* 0x000fe20008211000 */
[----:B------:R2:W-:Y:S02]  /*2440*/  UTMALDG.3D.MULTICAST.2CTA [UR16], [UR22], UR4, desc[UR32] ;  /* 0x00002010160073b4 */ /* 0x0005e40008211804 */
[----:B--2---:R-:W-:Y:S01]  /*2450*/  UMOV UR4, UR6 ;  /* 0x0000000600047c82 */ /* 0x004fe20008000000 */
[----:B------:R-:W-:Y:S05]  /*2460*/  BRA.U UP0, `(.L_x_39) ;  /* 0xfffffffd00487547 */ /* 0x000fea000b83ffff */
.L_x_33:
[C---:B------:R-:W-:Y:S01]  /*2470*/  LEA R3, R11.reuse, UR13, 0x3 ;  /* 0x0000000d0b037c11 */ /* 0x040fe2000f8e18ff */
[----:B------:R-:W-:Y:S01]  /*2480*/  NOP ;  /* 0x0000000000007918 */ /* 0x000fe20000000000 */
[----:B-1--4-:R-:W-:Y:S02]  /*2490*/  SHF.L.U32 R0, R10, 0x1f, RZ ;  /* 0x0000001f0a007819 */ /* 0x012fe400000006ff */
[----:B------:R-:W-:Y:S02]  /*24a0*/  LEA R4, R11, UR13, 0x4 ;  /* 0x0000000d0b047c11 */ /* 0x000fe4000f8e20ff */
[----:B---3--:R-:W1:Y:S02]  /*24b0*/  SYNCS.PHASECHK.TRANS64.TRYWAIT P0, [R3+URZ+0x160], R0 ;  /* 0x00016000030075a7 */ /* 0x008e6400080011ff */
[----:B-1----:R-:W-:Y:S05]  /*24c0*/  @!P0 BRA `(.L_x_40) ;  /* 0x0000005c008c8947 */ /* 0x002fea0003800000 */
.L_x_133:
[----:B------:R-:W3:Y:S01]  /*24d0*/  LDS.128 R4, [R4+0x1f0] ;  /* 0x0001f00004047984 */ /* 0x000ee20000000c00 */
[----:B------:R-:W-:Y:S01]  /*24e0*/  UISETP.GE.AND UP0, UPT, UR42, 0x1, UPT ;  /* 0x000000012a00788c */ /* 0x000fe2000bf06270 */
[----:B------:R-:W-:Y:S01]  /*24f0*/  @!PT LDS RZ, [RZ] ;  /* 0x00000000fffff984 */ /* 0x000fe20000000800 */
[----:B------:R-:W-:Y:S01]  /*2500*/  @!PT LDS RZ, [RZ] ;  /* 0x00000000fffff984 */ /* 0x000fe20000000800 */
[----:B------:R-:W-:Y:S01]  /*2510*/  @!PT LDS RZ, [RZ] ;  /* 0x00000000fffff984 */ /* 0x000fe20000000800 */
[----:B------:R-:W-:Y:S01]  /*2520*/  @!PT LDS RZ, [RZ] ;  /* 0x00000000fffff984 */ /* 0x000fe20000000800 */
[----:B------:R4:W-:Y:S06]  /*2530*/  MEMBAR.ALL.CTA ;  /* 0x0000000000007992 */ /* 0x0009ec0000008000 */
[----:B----4-:R-:W4:Y:S01]  /*2540*/  FENCE.VIEW.ASYNC.S ;  /* 0x00000000000073c6 */ /* 0x010f220000000000 */
[----:B---3--:R-:W-:-:S13]  /*2550*/  LOP3.LUT P0, RZ, R6, 0x1, RZ, 0xc0, !PT ;  /* 0x0000000106ff7812 */ /* 0x008fda000780c0ff */
[----:B----4-:R-:W-:Y:S01]  /*2560*/  VOTEU.ANY UP1, P0 ;  /* 0x0000000000ff7886 */ /* 0x010fe20000020100 */
[----:B------:R-:W-:-:S13]  /*2570*/  PLOP3.LUT P0, PT, PT, PT, UP1, 0x80, 0x8 ;  /* 0x000000000008781c */ /* 0x000fda0003f0f018 */
[----:B-1----:R-:W-:Y:S02]  /*2580*/  @P0 LOP3.LUT R0, R5, 0xffff, RZ, 0xc0, !PT ;  /* 0x0000ffff05000812 */ /* 0x002fe400078ec0ff */
[----:B------:R-:W-:Y:S02]  /*2590*/  @P0 MOV R2, R4 ;  /* 0x0000000400020202 */ /* 0x000fe40000000f00 */
[----:B------:R-:W-:Y:S01]  /*25a0*/  @P0 R2UR UR5, R0 ;  /* 0x00000000000502ca */ /* 0x000fe200000e0000 */
[----:B------:R-:W-:Y:S01]  /*25b0*/  VIADD R0, R3, 0x170 ;  /* 0x0000017003007836 */ /* 0x000fe20000000000 */
[----:B------:R-:W-:Y:S02]  /*25c0*/  @P0 SHF.R.U32.HI R4, RZ, 0x10, R5 ;  /* 0x00000010ff040819 */ /* 0x000fe40000011605 */
[----:B------:R-:W-:Y:S02]  /*25d0*/  @P0 R2UR UR7, R2 ;  /* 0x00000000020702ca */ /* 0x000fe400000e0000 */
[----:B------:R-:W-:-:S02]  /*25e0*/  PRMT R0, RZ, 0x654, R0 ;  /* 0x00000654ff007816 */ /* 0x000fc40000000000 */
[----:B------:R-:W-:Y:S02]  /*25f0*/  @P0 R2UR UR4, R4 ;  /* 0x00000000040402ca */ /* 0x000fe400000e0000 */
[----:B------:R1:W-:Y:S03]  /*2600*/  SYNCS.ARRIVE.TRANS64.RED.A1T0 RZ, [R0+URZ], RZ ;  /* 0x000000ff00ff79a7 */ /* 0x0003e600081004ff */
[----:B------:R-:W-:-:S04]  /*2610*/  @UP1 UMOV UR31, UR5 ;  /* 0x00000005001f1c82 */ /* 0x000fc80008000000 */
[----:B------:R-:W-:-:S04]  /*2620*/  @UP1 UMOV UR37, UR7 ;  /* 0x0000000700251c82 */ /* 0x000fc80008000000 */
[----:B------:R-:W-:Y:S01]  /*2630*/  @UP1 UMOV UR36, UR4 ;  /* 0x0000000400241c82 */ /* 0x000fe20008000000 */
[----:B------:R-:W-:Y:S05]  /*2640*/  BRA.U !UP0, `(.L_x_41) ;  /* 0x0000000108d47547 */ /* 0x000fea000b800000 */
[----:B------:R-:W2:Y:S01]  /*2650*/  LDCU.128 UR16, c[0x0][0xb10] ;  /* 0x00016200ff1077ac */ /* 0x000ea20008000c00 */
[----:B------:R-:W3:Y:S01]  /*2660*/  LDCU UR12, c[0x0][0xb20] ;  /* 0x00016400ff0c77ac */ /* 0x000ee20008000800 */
[----:B------:R-:W4:Y:S01]  /*2670*/  LDCU UR20, c[0x0][0xb0c] ;  /* 0x00016180ff1477ac */ /* 0x000f220008000800 */
[----:B------:R-:W1:Y:S01]  /*2680*/  LDCU.64 UR8, c[0x0][0xb28] ;  /* 0x00016500ff0877ac */ /* 0x000e620008000a00 */
[----:B------:R-:W-:Y:S02]  /*2690*/  UISETP.NE.AND UP3, UPT, UR42, 0x1, UPT ;  /* 0x000000012a00788c */ /* 0x000fe4000bf65270 */
[----:B--2---:R-:W-:Y:S02]  /*26a0*/  UIMAD.WIDE.U32 UR10, UR38, UR19, URZ ;  /* 0x00000013260a72a5 */ /* 0x004fe4000f8e00ff */
[----:B------:R-:W-:Y:S02]  /*26b0*/  UIMAD.WIDE.U32 UR4, UR39, UR16, URZ ;  /* 0x00000010270472a5 */ /* 0x000fe4000f8e00ff */
[----:B------:R-:W-:-:S02]  /*26c0*/  UISETP.NE.AND UP0, UPT, UR18, 0x1, UPT ;  /* 0x000000011200788c */ /* 0x000fc4000bf05270 */
[----:B------:R-:W-:Y:S01]  /*26d0*/  UIMAD.WIDE.U32 UR22, UR31, UR19, URZ ;  /* 0x000000131f1672a5 */ /* 0x000fe2000f8e00ff */
[----:B------:R-:W-:Y:S02]  /*26e0*/  UMOV UR10, UR11 ;  /* 0x0000000b000a7c82 */ /* 0x000fe40008000000 */
[----:B------:R-:W-:Y:S01]  /*26f0*/  UMOV UR4, UR5 ;  /* 0x0000000500047c82 */ /* 0x000fe20008000000 */
[----:B---3--:R-:W-:Y:S02]  /*2700*/  USHF.R.U32.HI UR10, URZ, UR12, UR10 ;  /* 0x0000000cff0a7299 */ /* 0x008fe4000801160a */
[----:B----4-:R-:W-:Y:S02]  /*2710*/  UISETP.NE.AND UP2, UPT, UR20, 0x1, UPT ;  /* 0x000000011400788c */ /* 0x010fe4000bf45270 */
[----:B------:R-:W-:Y:S02]  /*2720*/  USHF.R.U32.HI UR4, URZ, UR17, UR4 ;  /* 0x00000011ff047299 */ /* 0x000fe40008011604 */
[----:B------:R-:W-:-:S02]  /*2730*/  USEL UR5, UR38, UR10, !UP0 ;  /* 0x0000000a26057287 */ /* 0x000fc4000c000000 */
[----:B------:R-:W-:Y:S02]  /*2740*/  USEL UR7, UR39, UR4, !UP2 ;  /* 0x0000000427077287 */ /* 0x000fe4000d000000 */
[----:B-1----:R-:W-:Y:S01]  /*2750*/  UIMAD.WIDE.U32 UR10, UR5, UR8, URZ ;  /* 0x00000008050a72a5 */ /* 0x002fe2000f8e00ff */
[----:B------:R-:W-:Y:S01]  /*2760*/  UMOV UR4, UR23 ;  /* 0x0000001700047c82 */ /* 0x000fe20008000000 */
[----:B------:R-:W-:Y:S02]  /*2770*/  UIMAD.WIDE.U32 UR14, UR37, UR16, URZ ;  /* 0x00000010250e72a5 */ /* 0x000fe4000f8e00ff */
[----:B------:R-:W-:-:S03]  /*2780*/  UIMAD.WIDE.U32 UR22, UR7, UR8, URZ ;  /* 0x00000008071672a5 */ /* 0x000fc6000f8e00ff */
[----:B------:R-:W-:Y:S01]  /*2790*/  UMOV UR10, UR11 ;  /* 0x0000000b000a7c82 */ /* 0x000fe20008000000 */
[----:B------:R-:W-:Y:S02]  /*27a0*/  USHF.R.U32.HI UR4, URZ, UR12, UR4 ;  /* 0x0000000cff047299 */ /* 0x000fe40008011604 */
[----:B------:R-:W-:Y:S01]  /*27b0*/  @UP3 USHF.R.U32.HI UR5, URZ, UR9, UR10 ;  /* 0x00000009ff053299 */ /* 0x000fe2000801160a */
[----:B------:R-:W-:Y:S01]  /*27c0*/  UMOV UR14, UR15 ;  /* 0x0000000f000e7c82 */ /* 0x000fe20008000000 */
[----:B------:R-:W-:Y:S01]  /*27d0*/  UMOV UR22, UR23 ;  /* 0x0000001700167c82 */ /* 0x000fe20008000000 */
[----:B------:R-:W-:Y:S02]  /*27e0*/  USHF.R.U32.HI UR17, URZ, UR17, UR14 ;  /* 0x00000011ff117299 */ /* 0x000fe4000801160e */
[----:B------:R-:W-:Y:S02]  /*27f0*/  USEL UR4, UR31, UR4, !UP0 ;  /* 0x000000041f047287 */ /* 0x000fe4000c000000 */
[----:B------:R-:W-:-:S02]  /*2800*/  @UP3 USHF.R.U32.HI UR7, URZ, UR9, UR22 ;  /* 0x00000009ff073299 */ /* 0x000fc40008011616 */
[----:B------:R-:W-:Y:S02]  /*2810*/  UIMAD UR10, UR42, UR5, URZ ;  /* 0x000000052a0a72a4 */ /* 0x000fe4000f8e02ff */
[----:B------:R-:W-:Y:S02]  /*2820*/  USEL UR5, UR37, UR17, !UP2 ;  /* 0x0000001125057287 */ /* 0x000fe4000d000000 */
[----:B------:R-:W-:Y:S02]  /*2830*/  UIMAD UR12, UR42, UR7, URZ ;  /* 0x000000072a0c72a4 */ /* 0x000fe4000f8e02ff */
[----:B------:R-:W-:Y:S02]  /*2840*/  UISETP.GE.AND UP0, UPT, UR4, UR10, UPT ;  /* 0x0000000a0400728c */ /* 0x000fe4000bf06270 */
[----:B------:R-:W-:Y:S02]  /*2850*/  UIMAD.WIDE.U32 UR10, UR4, UR8, URZ ;  /* 0x00000008040a72a5 */ /* 0x000fe4000f8e00ff */
[----:B------:R-:W-:-:S02]  /*2860*/  UISETP.GE.OR UP0, UPT, UR5, UR12, UP0 ;  /* 0x0000000c0500728c */ /* 0x000fc40008706670 */
[----:B------:R-:W-:Y:S02]  /*2870*/  UIMAD.WIDE.U32 UR14, UR5, UR8, URZ ;  /* 0x00000008050e72a5 */ /* 0x000fe4000f8e00ff */
[----:B------:R-:W-:Y:S01]  /*2880*/  UIADD3 UR12, UPT, UPT, -UR5, URZ, URZ ;  /* 0x000000ff050c7290 */ /* 0x000fe2000fffe1ff */
[----:B------:R-:W-:Y:S01]  /*2890*/  UMOV UR10, UR11 ;  /* 0x0000000b000a7c82 */ /* 0x000fe20008000000 */
[----:B------:R-:W-:Y:S02]  /*28a0*/  UIADD3 UR11, UPT, UPT, -UR4, URZ, URZ ;  /* 0x000000ff040b7290 */ /* 0x000fe4000fffe1ff */
        /* <DEDUP_REMOVED lines=15> */
.L_x_41:
[----:B------:R-:W3:Y:S02]  /*29a0*/  LDCU UR4, c[0x0][0xb30] ;  /* 0x00016600ff0477ac */ /* 0x000ee40008000800 */
[----:B---3--:R-:W-:-:S09]  /*29b0*/  UISETP.NE.AND UP0, UPT, UR4, 0x1, UPT ;  /* 0x000000010400788c */ /* 0x008fd2000bf05270 */
[----:B------:R-:W-:Y:S05]  /*29c0*/  BRA.U UP0, `(.L_x_42) ;  /* 0x0000000100447547 */ /* 0x000fea000b800000 */
[----:B------:R-:W3:Y:S01]  /*29d0*/  LDCU.128 UR16, c[0x0][0xb10] ;  /* 0x00016200ff1077ac */ /* 0x000ee20008000c00 */
[----:B------:R-:W4:Y:S01]  /*29e0*/  LDCU UR10, c[0x0][0xb0c] ;  /* 0x00016180ff0a77ac */ /* 0x000f220008000800 */
[----:B------:R-:W1:Y:S01]  /*29f0*/  LDCU UR7, c[0x0][0xb20] ;  /* 0x00016400ff0777ac */ /* 0x000e620008000800 */
[----:B---3--:R-:W-:Y:S02]  /*2a00*/  UIMAD.WIDE.U32 UR8, UR37, UR16, URZ ;  /* 0x00000010250872a5 */ /* 0x008fe4000f8e00ff */
[----:B------:R-:W-:Y:S02]  /*2a10*/  UIMAD.WIDE.U32 UR4, UR31, UR19, URZ ;  /* 0x000000131f0472a5 */ /* 0x000fe4000f8e00ff */
[----:B----4-:R-:W-:Y:S02]  /*2a20*/  UISETP.NE.AND UP2, UPT, UR10, 0x1, UPT ;  /* 0x000000010a00788c */ /* 0x010fe4000bf45270 */
[----:B------:R-:W-:Y:S01]  /*2a30*/  UISETP.NE.AND UP0, UPT, UR18, 0x1, UPT ;  /* 0x000000011200788c */ /* 0x000fe2000bf05270 */
[----:B------:R-:W-:-:S02]  /*2a40*/  UMOV UR8, UR9 ;  /* 0x0000000900087c82 */ /* 0x000fc40008000000 */
[----:B------:R-:W-:Y:S01]  /*2a50*/  UMOV UR4, UR5 ;  /* 0x0000000500047c82 */ /* 0x000fe20008000000 */
[----:B------:R-:W-:Y:S02]  /*2a60*/  USHF.R.U32.HI UR17, URZ, UR17, UR8 ;  /* 0x00000011ff117299 */ /* 0x000fe40008011608 */
[----:B-1----:R-:W-:Y:S02]  /*2a70*/  USHF.R.U32.HI UR4, URZ, UR7, UR4 ;  /* 0x00000007ff047299 */ /* 0x002fe40008011604 */
[----:B------:R-:W-:Y:S02]  /*2a80*/  USEL UR5, UR37, UR17, !UP2 ;  /* 0x0000001125057287 */ /* 0x000fe4000d000000 */
[----:B------:R-:W-:-:S04]  /*2a90*/  USEL UR4, UR31, UR4, !UP0 ;  /* 0x000000041f047287 */ /* 0x000fc8000c000000 */
[----:B------:R-:W-:Y:S02]  /*2aa0*/  UIADD3 UR7, UPT, UPT, UR5, -UR4, URZ ;  /* 0x8000000405077290 */ /* 0x000fe4000fffe0ff */
[----:B------:R-:W-:Y:S02]  /*2ab0*/  UIADD3 UR4, UPT, UPT, -UR5, UR4, URZ ;  /* 0x0000000405047290 */ /* 0x000fe4000fffe1ff */
[----:B------:R-:W-:Y:S02]  /*2ac0*/  UIMAD UR31, UR7, UR18, UR31 ;  /* 0x00000012071f72a4 */ /* 0x000fe4000f8e021f */
[----:B------:R-:W-:-:S12]  /*2ad0*/  UIMAD UR37, UR4, UR10, UR37 ;  /* 0x0000000a042572a4 */ /* 0x000fd8000f8e0225 */
.L_x_42:
[----:B------:R-:W-:Y:S01]  /*2ae0*/  VIADD R11, R11, 0x1 ;  /* 0x000000010b0b7836 */ /* 0x000fe20000000000 */
[----:B------:R-:W-:Y:S01]  /*2af0*/  PLOP3.LUT P1, PT, PT, PT, PT, 0x80, 0x8 ;  /* 0x000000000008781c */ /* 0x000fe20003f2f070 */
[----:B------:R-:W-:Y:S02]  /*2b00*/  UIADD3 UR45, UPT, UPT, UR37, UR55, URZ ;  /* 0x00000037252d7290 */ /* 0x000fe4000fffe0ff */
[----:B------:R-:W-:Y:S01]  /*2b10*/  UIADD3 UR46, UPT, UPT, UR31, UR59, URZ ;  /* 0x0000003b1f2e7290 */ /* 0x000fe2000fffe0ff */
[----:B------:R-:W-:-:S04]  /*2b20*/  ISETP.NE.AND P0, PT, R11, 0x2, PT ;  /* 0x000000020b00780c */ /* 0x000fc80003f05270 */
[----:B-1----:R-:W-:Y:S02]  /*2b30*/  SEL R0, RZ, 0x1, P0 ;  /* 0x00000001ff007807 */ /* 0x002fe40000000000 */
[----:B------:R-:W-:Y:S02]  /*2b40*/  SEL R11, R11, RZ, P0 ;  /* 0x000000ff0b0b7207 */ /* 0x000fe40000000000 */
[----:B------:R-:W-:Y:S01]  /*2b50*/  LOP3.LUT R10, R10, R0, RZ, 0x3c, !PT ;  /* 0x000000000a0a7212 */ /* 0x000fe200078e3cff */
[----:B------:R-:W-:Y:S06]  /*2b60*/  BRA.U UP1, `(.L_x_43) ;  /* 0xfffffff101447547 */ /* 0x000fec000b83ffff */
[----:B------:R-:W-:Y:S01]  /*2b70*/  UIADD3 UR13, UPT, UPT, UR13, 0xa0, URZ ;  /* 0x000000a00d0d7890 */ /* 0x000fe2000fffe0ff */
[----:B------:R-:W-:-:S03]  /*2b80*/  SHF.L.U32 R2, R12, 0x1f, RZ ;  /* 0x0000001f0c027819 */ /* 0x000fc600000006ff */
[----:B------:R-:W-:-:S09]  /*2b90*/  ULEA UR4, UR6, UR13, 0x3 ;  /* 0x0000000d06047291 */ /* 0x000fd2000f8e18ff */
[----:B------:R-:W1:Y:S02]  /*2ba0*/  SYNCS.PHASECHK.TRANS64.TRYWAIT P0, [UR4], R2 ;  /* 0x00000002ff0075a7 */ /* 0x000e640008001104 */
[----:B-1----:R-:W-:Y:S05]  /*2bb0*/  @!P0 BRA `(.L_x_44) ;  /* 0x0000005400e48947 */ /* 0x002fea0003800000 */
.L_x_135:
[----:B------:R-:W-:-:S04]  /*2bc0*/  UIADD3 UR4, UPT, UPT, UR6, 0x1, URZ ;  /* 0x0000000106047890 */ /* 0x000fc8000fffe0ff */
[----:B------:R-:W-:-:S04]  /*2bd0*/  UISETP.NE.AND UP0, UPT, UR4, 0x14, UPT ;  /* 0x000000140400788c */ /* 0x000fc8000bf05270 */
[----:B------:R-:W-:Y:S02]  /*2be0*/  USEL UR6, URZ, 0x1, UP0 ;  /* 0x00000001ff067887 */ /* 0x000fe40008000000 */
[----:B------:R-:W-:-:S04]  /*2bf0*/  USEL UR4, UR4, URZ, UP0 ;  /* 0x000000ff04047287 */ /* 0x000fc80008000000 */
[----:B------:R-:W-:Y:S01]  /*2c00*/  ULEA UR5, UR4, UR13, 0x3 ;  /* 0x0000000d04057291 */ /* 0x000fe2000f8e18ff */
[----:B-1----:R-:W-:-:S04]  /*2c10*/  LOP3.LUT R2, R12, UR6, RZ, 0x3c, !PT ;  /* 0x000000060c027c12 */ /* 0x002fc8000f8e3cff */
[----:B------:R-:W-:-:S04]  /*2c20*/  SHF.L.U32 R3, R2, 0x1f, RZ ;  /* 0x0000001f02037819 */ /* 0x000fc800000006ff */
[----:B------:R-:W1:Y:S02]  /*2c30*/  SYNCS.PHASECHK.TRANS64.TRYWAIT P0, [UR5], R3 ;  /* 0x00000003ff0075a7 */ /* 0x000e640008001105 */
[----:B-1----:R-:W-:Y:S05]  /*2c40*/  @!P0 BRA `(.L_x_45) ;  /* 0x0000005400d88947 */ /* 0x002fea0003800000 */
.L_x_137:
[----:B------:R-:W-:-:S04]  /*2c50*/  UIADD3 UR4, UPT, UPT, UR4, 0x1, URZ ;  /* 0x0000000104047890 */ /* 0x000fc8000fffe0ff */
[----:B------:R-:W-:-:S04]  /*2c60*/  UISETP.NE.AND UP0, UPT, UR4, 0x14, UPT ;  /* 0x000000140400788c */ /* 0x000fc8000bf05270 */
[----:B------:R-:W-:Y:S02]  /*2c70*/  USEL UR6, URZ, 0x1, UP0 ;  /* 0x00000001ff067887 */ /* 0x000fe40008000000 */
[----:B------:R-:W-:-:S04]  /*2c80*/  USEL UR4, UR4, URZ, UP0 ;  /* 0x000000ff04047287 */ /* 0x000fc80008000000 */
[----:B------:R-:W-:Y:S01]  /*2c90*/  ULEA UR5, UR4, UR13, 0x3 ;  /* 0x0000000d04057291 */ /* 0x000fe2000f8e18ff */
[----:B------:R-:W-:-:S04]  /*2ca0*/  LOP3.LUT R2, R2, UR6, RZ, 0x3c, !PT ;  /* 0x0000000602027c12 */ /* 0x000fc8000f8e3cff */
[----:B-1----:R-:W-:-:S04]  /*2cb0*/  SHF.L.U32 R3, R2, 0x1f, RZ ;  /* 0x0000001f02037819 */ /* 0x002fc800000006ff */
[----:B------:R-:W1:Y:S02]  /*2cc0*/  SYNCS.PHASECHK.TRANS64.TRYWAIT P0, [UR5], R3 ;  /* 0x00000003ff0075a7 */ /* 0x000e640008001105 */
[----:B-1----:R-:W-:Y:S05]  /*2cd0*/  @!P0 BRA `(.L_x_46) ;  /* 0x0000005400cc8947 */ /* 0x002fea0003800000 */
.L_x_139:
        /* <DEDUP_REMOVED lines=9> */
.L_x_141:
        /* <DEDUP_REMOVED lines=9> */
.L_x_143:
        /* <DEDUP_REMOVED lines=9> */
.L_x_145:
        /* <DEDUP_REMOVED lines=9> */
.L_x_147:
        /* <DEDUP_REMOVED lines=9> */
.L_x_149:
        /* <DEDUP_REMOVED lines=9> */
.L_x_151:
        /* <DEDUP_REMOVED lines=9> */
.L_x_153:
        /* <DEDUP_REMOVED lines=9> */
.L_x_155:
        /* <DEDUP_REMOVED lines=9> */
.L_x_157:
        /* <DEDUP_REMOVED lines=9> */
.L_x_159:
        /* <DEDUP_REMOVED lines=9> */
.L_x_161:
        /* <DEDUP_REMOVED lines=9> */
.L_x_163:
        /* <DEDUP_REMOVED lines=9> */
.L_x_165:
        /* <DEDUP_REMOVED lines=9> */
.L_x_167:
        /* <DEDUP_REMOVED lines=9> */
.L_x_169:
        /* <DEDUP_REMOVED lines=9> */
.L_x_171:
[----:B------:R-:W-:-:S04]  /*35e0*/  UIADD3 UR4, UPT, UPT, UR4, 0x1, URZ ;  /* 0x0000000104047890 */ /* 0x000fc8000fffe0ff */
[----:B------:R-:W-:-:S04]  /*35f0*/  UISETP.NE.AND UP0, UPT, UR4, 0x14, UPT ;  /* 0x000000140400788c */ /* 0x000fc8000bf05270 */
[----:B------:R-:W-:Y:S02]  /*3600*/  USEL UR5, URZ, 0x1, UP0 ;  /* 0x00000001ff057887 */ /* 0x000fe40008000000 */
[----:B------:R-:W-:-:S04]  /*3610*/  USEL UR4, UR4, URZ, UP0 ;  /* 0x000000ff04047287 */ /* 0x000fc80008000000 */
[----:B------:R-:W-:Y:S01]  /*3620*/  ULEA UR4, UR4, UR13, 0x3 ;  /* 0x0000000d04047291 */ /* 0x000fe2000f8e18ff */
[----:B------:R-:W-:-:S04]  /*3630*/  LOP3.LUT R2, R2, UR5, RZ, 0x3c, !PT ;  /* 0x0000000502027c12 */ /* 0x000fc8000f8e3cff */
[----:B------:R-:W-:Y:S01]  /*3640*/  SHF.L.U32 R2, R2, 0x1f, RZ ;  /* 0x0000001f02027819 */ /* 0x000fe200000006ff */
[----:B-1----:R-:W-:-:S07]  /*3650*/  IMAD.U32 R0, RZ, RZ, UR4 ;  /* 0x00000004ff007e24 */ /* 0x002fce000f8e00ff */
.L_x_63:
[----:B-1----:R1:W3:Y:S02]  /*3660*/  SYNCS.PHASECHK.TRANS64.TRYWAIT P0, [R0+URZ], R2 ;  /* 0x00000002000075a7 */ /* 0x0022e400080011ff */
[----:B---3--:R-:W-:Y:S05]  /*3670*/  @!P0 NANOSLEEP.SYNCS 0x989680 ;  /* 0x009896800000895d */ /* 0x008fea0003900000 */
[----:B------:R-:W3:Y:S02]  /*3680*/  @!P0 SYNCS.PHASECHK.TRANS64 P0, [R0+URZ], R2 ;  /* 0x00000002000085a7 */ /* 0x000ee400080010ff */
[----:B--23--:R-:W-:Y:S05]  /*3690*/  @P0 EXIT ;  /* 0x000000000000094d */ /* 0x00cfea0003800000 */
[----:B------:R-:W-:Y:S05]  /*36a0*/  BRA `(.L_x_63) ;  /* 0xfffffffc00ec7947 */ /* 0x000fea000383ffff */
.L_x_23:
[----:B------:R-:W2:Y:S02]  /*36b0*/  S2UR UR4, SR_CgaCtaId ;  /* 0x00000000000479c3 */ /* 0x000ea40000008800 */
[----:B--2---:R-:W-:-:S04]  /*36c0*/  UISETP.NE.AND UP0, UPT, UR4, URZ, UPT ;  /* 0x000000ff0400728c */ /* 0x004fc8000bf05270 */
[----:B------:R-:W-:-:S09]  /*36d0*/  UISETP.NE.OR UP0, UPT, UR13, 0x1, UP0 ;  /* 0x000000010d00788c */ /* 0x000fd20008705670 */
[----:B------:R-:W-:Y:S05]  /*36e0*/  BRA.U UP0, `(.L_x_64) ;  /* 0x00000005004c7547 */ /* 0x000fea000b800000 */
[----:B------:R-:W2:Y:S01]  /*36f0*/  S2UR UR5, SR_CgaCtaId ;  /* 0x00000000000579c3 */ /* 0x000ea20000008800 */
[----:B------:R-:W-:Y:S01]  /*3700*/  UMOV UR4, 0x400 ;  /* 0x0000040000047882 */ /* 0x000fe20000000000 */
[----:B------:R-:W-:Y:S01]  /*3710*/  ISETP.GE.U32.AND P2, PT, R0, 0x8, PT ;  /* 0x000000080000780c */ /* 0x000fe20003f46070 */
[----:B------:R-:W-:Y:S01]  /*3720*/  IMAD.MOV.U32 R12, RZ, RZ, 0x1 ;  /* 0x00000001ff0c7424 */ /* 0x000fe200078e00ff */
[----:B------:R-:W-:Y:S02]  /*3730*/  CS2R R10, SRZ ;  /* 0x00000000000a7805 */ /* 0x000fe4000001ff00 */
[----:B------:R-:W-:Y:S01]  /*3740*/  CS2R R8, SRZ ;  /* 0x0000000000087805 */ /* 0x000fe2000001ff00 */
[----:B--2---:R-:W-:-:S03]  /*3750*/  ULEA UR6, UR5, UR4, 0x18 ;  /* 0x0000000405067291 */ /* 0x004fc6000f8ec0ff */
[----:B------:R-:W-:-:S09]  /*3760*/  UMOV UR5, URZ ;  /* 0x000000ff00057c82 */ /* 0x000fd20008000000 */
.L_x_68:
[----:B------:R-:W-:Y:S02]  /*3770*/  LEA R2, R8, UR6, 0x3 ;  /* 0x0000000608027c11 */ /* 0x000fe4000f8e18ff */
[----:B------:R-:W-:-:S03]  /*3780*/  SHF.L.U32 R4, R9, 0x1f, RZ ;  /* 0x0000001f09047819 */ /* 0x000fc600000006ff */
[----:B------:R-:W-:Y:S01]  /*3790*/  VIADD R5, R2, 0x1d0 ;  /* 0x000001d002057836 */ /* 0x000fe20000000000 */
[----:B------:R-:W2:Y:S02]  /*37a0*/  SYNCS.PHASECHK.TRANS64.TRYWAIT P0, [R2+URZ+0x1c0], R4 ;  /* 0x0001c004020075a7 */ /* 0x000ea400080011ff */
[----:B--2---:R-:W-:Y:S05]  /*37b0*/  @!P0 BRA `(.L_x_65) ;  /* 0x0000005000ac8947 */ /* 0x004fea0003800000 */
.L_x_172:
[----:B------:R-:W-:Y:S01]  /*37c0*/  ULEA UR4, UR5, UR6, 0x3 ;  /* 0x0000000605047291 */ /* 0x000fe2000f8e18ff */
[----:B--2---:R-:W-:Y:S01]  /*37d0*/  PRMT R2, RZ, 0x654, R5 ;  /* 0x00000654ff027816 */ /* 0x004fe20000000005 */
[----:B------:R-:W-:Y:S01]  /*37e0*/  @!P2 IMAD.MOV.U32 R4, RZ, RZ, 0x10 ;  /* 0x00000010ff04a424 */ /* 0x000fe200078e00ff */
[----:B------:R-:W-:Y:S01]  /*37f0*/  SHF.L.U32 R5, R12, 0x1f, RZ ;  /* 0x0000001f0c057819 */ /* 0x000fe200000006ff */
[----:B------:R-:W-:Y:S01]  /*3800*/  UIADD3 UR7, UPT, UPT, UR4, 0x160, URZ ;  /* 0x0000016004077890 */ /* 0x000fe2000fffe0ff */
[----:B------:R2:W-:Y:S05]  /*3810*/  SYNCS.ARRIVE.TRANS64.RED.A1T0 RZ, [R2+URZ], RZ ;  /* 0x000000ff02ff79a7 */ /* 0x0005ea00081004ff */
[----:B------:R-:W-:Y:S01]  /*3820*/  IMAD.U32 R6, RZ, RZ, UR7 ;  /* 0x00000007ff067e24 */ /* 0x000fe2000f8e00ff */
[----:B------:R-:W3:Y:S04]  /*3830*/  SYNCS.PHASECHK.TRANS64.TRYWAIT P0, [UR4+0x170], R5 ;  /* 0x00017005ff0075a7 */ /* 0x000ee80008001104 */
[----:B------:R-:W-:Y:S01]  /*3840*/  PRMT R6, R0, 0x654, R6 ;  /* 0x0000065400067816 */ /* 0x000fe20000000006 */
[----:B--23--:R-:W-:Y:S06]  /*3850*/  @!P0 BRA `(.L_x_66) ;  /* 0x0000005000988947 */ /* 0x00cfec0003800000 */
.L_x_174:
[----:B------:R-:W-:Y:S01]  /*3860*/  ULEA UR8, UR5, UR6, 0x4 ;  /* 0x0000000605087291 */ /* 0x000fe2000f8e20ff */
[----:B------:R-:W-:Y:S01]  /*3870*/  SEL R3, R6, R3, !P2 ;  /* 0x0000000306037207 */ /* 0x000fe20005000000 */
[----:B------:R-:W-:Y:S01]  /*3880*/  UIADD3 UR9, UPT, UPT, UR4, 0x160, URZ ;  /* 0x0000016004097890 */ /* 0x000fe2000fffe0ff */
[----:B--2---:R-:W-:Y:S01]  /*3890*/  LEA R2, R11, UR6, 0x3 ;  /* 0x000000060b027c11 */ /* 0x004fe2000f8e18ff */
[----:B------:R-:W-:Y:S01]  /*38a0*/  UIADD3 UR8, UPT, UPT, UR8, 0x1f0, URZ ;  /* 0x000001f008087890 */ /* 0x000fe2000fffe0ff */
[----:B------:R2:W-:Y:S01]  /*38b0*/  @!P2 SYNCS.ARRIVE.TRANS64.RED RZ, [R3+URZ], R4 ;  /* 0x0000000403ffa9a7 */ /* 0x0005e200080004ff */
[----:B------:R-:W-:Y:S01]  /*38c0*/  UIADD3 UR4, UPT, UPT, UR5, 0x1, URZ ;  /* 0x0000000105047890 */ /* 0x000fe2000fffe0ff */
[----:B------:R-:W-:-:S03]  /*38d0*/  VIADD R8, R8, 0x1 ;  /* 0x0000000108087836 */ /* 0x000fc60000000000 */
[----:B------:R-:W-:Y:S02]  /*38e0*/  UISETP.NE.AND UP0, UPT, UR4, 0x2, UPT ;  /* 0x000000020400788c */ /* 0x000fe4000bf05270 */
[----:B------:R-:W-:Y:S01]  /*38f0*/  ISETP.NE.AND P0, PT, R8, 0x2, PT ;  /* 0x000000020800780c */ /* 0x000fe20003f05270 */
[----:B------:R-:W-:Y:S06]  /*3900*/  UGETNEXTWORKID.BROADCAST [UR8], [UR9] ;  /* 0x00000000080073ca */ /* 0x000fec0008000100 */
[----:B------:R-:W-:Y:S02]  /*3910*/  USEL UR7, URZ, 0x1, UP0 ;  /* 0x00000001ff077887 */ /* 0x000fe40008000000 */
[----:B------:R-:W-:-:S04]  /*3920*/  USEL UR5, UR4, URZ, UP0 ;  /* 0x000000ff04057287 */ /* 0x000fc80008000000 */
[----:B------:R-:W-:Y:S02]  /*3930*/  LOP3.LUT R12, R12, UR7, RZ, 0x3c, !PT ;  /* 0x000000070c0c7c12 */ /* 0x000fe4000f8e3cff */
[----:B--2---:R-:W-:-:S04]  /*3940*/  SHF.L.U32 R4, R10, 0x1f, RZ ;  /* 0x0000001f0a047819 */ /* 0x004fc800000006ff */
[----:B------:R-:W2:Y:S02]  /*3950*/  SYNCS.PHASECHK.TRANS64.TRYWAIT P1, [R2+URZ+0x160], R4 ;  /* 0x00016004020075a7 */ /* 0x000ea400080211ff */
[----:B--2---:R-:W-:Y:S05]  /*3960*/  @!P1 BRA `(.L_x_67) ;  /* 0x00000050006c9947 */ /* 0x004fea0003800000 */
.L_x_175:
[C---:B--2---:R-:W-:Y:S01]  /*3970*/  LEA R4, R11.reuse, UR6, 0x4 ;  /* 0x000000060b047c11 */ /* 0x044fe2000f8e20ff */
[----:B------:R-:W-:Y:S01]  /*3980*/  VIADD R2, R2, 0x170 ;  /* 0x0000017002027836 */ /* 0x000fe20000000000 */
[----:B------:R-:W-:Y:S01]  /*3990*/  SEL R8, R8, RZ, P0 ;  /* 0x000000ff08087207 */ /* 0x000fe20000000000 */
[----:B------:R-:W-:-:S03]  /*39a0*/  VIADD R11, R11, 0x1 ;  /* 0x000000010b0b7836 */ /* 0x000fc60000000000 */
[----:B------:R-:W2:Y:S01]  /*39b0*/  LDS.128 R4, [R4+0x1f0] ;  /* 0x0001f00004047984 */ /* 0x000ea20000000c00 */
[----:B------:R-:W-:Y:S02]  /*39c0*/  PRMT R2, RZ, 0x654, R2 ;  /* 0x00000654ff027816 */ /* 0x000fe40000000002 */
[C---:B------:R-:W-:Y:S01]  /*39d0*/  ISETP.NE.AND P1, PT, R11.reuse, 0x2, PT ;  /* 0x000000020b00780c */ /* 0x040fe20003f25270 */
[----:B------:R-:W-:Y:S01]  /*39e0*/  @!PT LDS RZ, [RZ] ;  /* 0x00000000fffff984 */ /* 0x000fe20000000800 */
[----:B------:R-:W-:Y:S01]  /*39f0*/  @!PT LDS RZ, [RZ] ;  /* 0x00000000fffff984 */ /* 0x000fe20000000800 */
[----:B------:R-:W-:Y:S01]  /*3a00*/  @!PT LDS RZ, [RZ] ;  /* 0x00000000fffff984 */ /* 0x000fe20000000800 */
[----:B------:R-:W-:Y:S01]  /*3a10*/  @!PT LDS RZ, [RZ] ;  /* 0x00000000fffff984 */ /* 0x000fe20000000800 */
[----:B------:R3:W-:Y:S06]  /*3a20*/  MEMBAR.ALL.CTA ;  /* 0x0000000000007992 */ /* 0x0007ec0000008000 */
[----:B---3--:R-:W3:Y:S01]  /*3a30*/  FENCE.VIEW.ASYNC.S ;  /* 0x00000000000073c6 */ /* 0x008ee20000000000 */
[----:B------:R-:W-:Y:S01]  /*3a40*/  SEL R11, R11, RZ, P1 ;  /* 0x000000ff0b0b7207 */ /* 0x000fe20000800000 */
[----:B---3--:R3:W-:Y:S01]  /*3a50*/  SYNCS.ARRIVE.TRANS64.RED.A1T0 RZ, [R2+URZ], RZ ;  /* 0x000000ff02ff79a7 */ /* 0x0087e200081004ff */
[----:B--2---:R-:W-:-:S02]  /*3a60*/  LOP3.LUT P3, RZ, R6, 0x1, RZ, 0xc0, !PT ;  /* 0x0000000106ff7812 */ /* 0x004fc4000786c0ff */
[----:B------:R-:W-:-:S04]  /*3a70*/  SEL R4, RZ, 0x1, P1 ;  /* 0x00000001ff047807 */ /* 0x000fc80000800000 */
[----:B------:R-:W-:Y:S02]  /*3a80*/  LOP3.LUT R10, R10, R4, RZ, 0x3c, !PT ;  /* 0x000000040a0a7212 */ /* 0x000fe400078e3cff */
[----:B---3--:R-:W-:-:S04]  /*3a90*/  SEL R2, RZ, 0x1, P0 ;  /* 0x00000001ff027807 */ /* 0x008fc80000000000 */
[----:B------:R-:W-:Y:S01]  /*3aa0*/  LOP3.LUT R9, R9, R2, RZ, 0x3c, !PT ;  /* 0x0000000209097212 */ /* 0x000fe200078e3cff */
[----:B------:R-:W-:Y:S06]  /*3ab0*/  @P3 BRA `(.L_x_68) ;  /* 0xfffffffc002c3947 */ /* 0x000fec000383ffff */
[----:B------:R-:W-:Y:S01]  /*3ac0*/  ULEA UR4, UR5, UR6, 0x3 ;  /* 0x0000000605047291 */ /* 0x000fe2000f8e18ff */
[----:B------:R-:W-:-:S08]  /*3ad0*/  SHF.L.U32 R2, R12, 0x1f, RZ ;  /* 0x0000001f0c027819 */ /* 0x000fd000000006ff */
[----:B------:R-:W2:Y:S02]  /*3ae0*/  SYNCS.PHASECHK.TRANS64 P0, [UR4+0x170], R2 ;  /* 0x00017002ff0075a7 */ /* 0x000ea40008001004 */
[----:B--2---:R-:W-:Y:S05]  /*3af0*/  @P0 BRA `(.L_x_69) ;  /* 0x0000000000080947 */ /* 0x004fea0003800000 */
[----:B------:R-:W2:Y:S02]  /*3b00*/  SYNCS.PHASECHK.TRANS64.TRYWAIT P0, [UR4+0x170], R2 ;  /* 0x00017002ff0075a7 */ /* 0x000ea40008001104 */
[----:B--2---:R-:W-:Y:S05]  /*3b10*/  @!P0 BRA `(.L_x_70) ;  /* 0x0000005000148947 */ /* 0x004fea0003800000 */
.L_x_69:
[----:B------:R-:W-:-:S04]  /*3b20*/  UIADD3 UR7, UPT, UPT, UR5, 0x1, URZ ;  /* 0x0000000105077890 */ /* 0x000fc8000fffe0ff */
[----:B------:R-:W-:-:S04]  /*3b30*/  UISETP.NE.AND UP0, UPT, UR7, 0x2, UPT ;  /* 0x000000020700788c */ /* 0x000fc8000bf05270 */
[----:B------:R-:W-:Y:S02]  /*3b40*/  USEL UR8, URZ, 0x1, UP0 ;  /* 0x00000001ff087887 */ /* 0x000fe40008000000 */
[----:B------:R-:W-:-:S04]  /*3b50*/  USEL UR7, UR7, URZ, UP0 ;  /* 0x000000ff07077287 */ /* 0x000fc80008000000 */
[----:B------:R-:W-:Y:S01]  /*3b60*/  ULEA UR7, UR7, UR6, 0x3 ;  /* 0x0000000607077291 */ /* 0x000fe2000f8e18ff */
[----:B--2---:R-:W-:-:S04]  /*3b70*/  LOP3.LUT R2, R12, UR8, RZ, 0x3c, !PT ;  /* 0x000000080c027c12 */ /* 0x004fc8000f8e3cff */
[----:B------:R-:W-:-:S04]  /*3b80*/  SHF.L.U32 R0, R2, 0x1f, RZ ;  /* 0x0000001f02007819 */ /* 0x000fc800000006ff */
[----:B------:R-:W2:Y:S02]  /*3b90*/  SYNCS.PHASECHK.TRANS64 P0, [UR7+0x170], R0 ;  /* 0x00017000ff0075a7 */ /* 0x000ea40008001007 */
[----:B-12---:R-:W-:Y:S05]  /*3ba0*/  @P0 EXIT ;  /* 0x000000000000094d */ /* 0x006fea0003800000 */
[----:B------:R-:W-:Y:S02]  /*3bb0*/  SHF.L.U32 R2, R2, 0x1f, RZ ;  /* 0x0000001f02027819 */ /* 0x000fe400000006ff */
[----:B------:R-:W-:-:S07]  /*3bc0*/  MOV R0, UR7 ;  /* 0x0000000700007c02 */ /* 0x000fce0008000f00 */
.L_x_71:
[----:B-1----:R1:W2:Y:S02]  /*3bd0*/  SYNCS.PHASECHK.TRANS64.TRYWAIT P0, [R0+URZ+0x170], R2 ;  /* 0x00017002000075a7 */ /* 0x0022a400080011ff */
[----:B--2---:R-:W-:Y:S05]  /*3be0*/  @!P0 NANOSLEEP.SYNCS 0x989680 ;  /* 0x009896800000895d */ /* 0x004fea0003900000 */
[----:B------:R-:W2:Y:S02]  /*3bf0*/  @!P0 SYNCS.PHASECHK.TRANS64 P0, [R0+URZ+0x170], R2 ;  /* 0x00017002000085a7 */ /* 0x000ea400080010ff */
[----:B--2---:R-:W-:Y:S05]  /*3c00*/  @P0 EXIT ;  /* 0x000000000000094d */ /* 0x004fea0003800000 */
[----:B------:R-:W-:Y:S05]  /*3c10*/  BRA `(.L_x_71) ;  /* 0xfffffffc00ec7947 */ /* 0x000fea000383ffff */
.L_x_64:
[----:B------:R-:W-:Y:S05]  /*3c20*/  BRA.U UP5, `(.L_x_72) ;  /* 0x0000001105a47547 */ /* 0x000fea000b800000 */
[----:B------:R-:W2:Y:S01]  /*3c30*/  S2UR UR7, SR_CgaCtaId ;  /* 0x00000000000779c3 */ /* 0x000ea20000008800 */
[----:B------:R-:W-:Y:S01]  /*3c40*/  UMOV UR4, 0x40 ;  /* 0x0000004000047882 */ /* 0x000fe20000000000 */
[----:B------:R-:W-:Y:S01]  /*3c50*/  NOP ;  /* 0x0000000000007918 */ /* 0x000fe20000000000 */
[----:B------:R-:W-:Y:S01]  /*3c60*/  UMOV UR6, 0x400 ;  /* 0x0000040000067882 */ /* 0x000fe20000000000 */
[----:B--2---:R-:W-:Y:S02]  /*3c70*/  ULEA UR5, UR7, UR4, 0x18 ;  /* 0x0000000407057291 */ /* 0x004fe4000f8ec0ff */
[----:B------:R-:W-:-:S07]  /*3c80*/  ULEA UR6, UR7, UR6, 0x18 ;  /* 0x0000000607067291 */ /* 0x000fce000f8ec0ff */
[----:B------:R-:W2:Y:S02]  /*3c90*/  LDS.U8 R0, [UR5+0x1c] ;  /* 0x00001c05ff007984 */ /* 0x000ea40008000000 */
[----:B--2---:R-:W-:-:S13]  /*3ca0*/  ISETP.NE.AND P0, PT, R0, RZ, PT ;  /* 0x000000ff0000720c */ /* 0x004fda0003f05270 */
[----:B------:R-:W-:Y:S05]  /*3cb0*/  @P0 BRA `(.L_x_73) ;  /* 0x0000000400080947 */ /* 0x000fea0003800000 */
[----:B------:R-:W-:Y:S02]  /*3cc0*/  UISETP.NE.U32.AND UP1, UPT, UR33, 0x1, UPT ;  /* 0x000000012100788c */ /* 0x000fe4000bf25070 */
[----:B------:R-:W-:-:S07]  /*3cd0*/  UIADD3 UR7, UPT, UPT, UR5, 0x8, URZ ;  /* 0x0000000805077890 */ /* 0x000fce000fffe0ff */
[----:B------:R-:W-:Y:S05]  /*3ce0*/  BRA.U !UP1, `(.L_x_74) ;  /* 0x00000001099c7547 */ /* 0x000fea000b800000 */
[----:B------:R-:W-:Y:S01]  /*3cf0*/  ELECT P0, URZ, PT ;  /* 0x0000000000ff782f */ /* 0x000fe20003800000 */
[----:B------:R-:W-:-:S12]  /*3d00*/  BSSY B0, `(.L_x_74) ;  /* 0x0000025000007945 */ /* 0x000fd80003800000 */
[----:B------:R-:W-:Y:S05]  /*3d10*/  @!P0 BRA `(.L_x_75) ;  /* 0x00000000008c8947 */ /* 0x000fea0003800000 */
[----:B------:R-:W-:-:S05]  /*3d20*/  UMOV UR4, 0x10 ;  /* 0x0000001000047882 */ /* 0x000fca0000000000 */
[----:B------:R-:W-:Y:S04]  /*3d30*/  DEPBAR.LE SB2, 0x36 ;  /* 0x0000ad800000791a */ /* 0x000fe80000000000 */
[----:B------:R-:W2:Y:S02]  /*3d40*/  UTCATOMSWS.2CTA.FIND_AND_SET.ALIGN UP0, UR4, UR4 ;  /* 0x00000004000475e3 */ /* 0x000ea40008200800 */
[----:B--2---:R-:W-:Y:S01]  /*3d50*/  MOV R10, UR4 ;  /* 0x00000004000a7c02 */ /* 0x004fe20008000f00 */
[----:B------:R-:W-:Y:S06]  /*3d60*/  BRA.U UP0, `(.L_x_76) ;  /* 0x0000000100187547 */ /* 0x000fec000b800000 */
.L_x_77:
[----:B------:R-:W-:Y:S05]  /*3d70*/  NANOSLEEP 0x64 ;  /* 0x000000640000795d */ /* 0x000fea0003800000 */
[----:B------:R-:W-:-:S05]  /*3d80*/  UMOV UR4, 0x10 ;  /* 0x0000001000047882 */ /* 0x000fca0000000000 */
[----:B------:R-:W-:Y:S04]  /*3d90*/  DEPBAR.LE SB2, 0x36 ;  /* 0x0000ad800000791a */ /* 0x000fe80000000000 */
[----:B------:R-:W2:Y:S02]  /*3da0*/  UTCATOMSWS.2CTA.FIND_AND_SET.ALIGN UP0, UR4, UR4 ;  /* 0x00000004000475e3 */ /* 0x000ea40008200800 */
[----:B--2---:R-:W-:Y:S01]  /*3db0*/  MOV R10, UR4 ;  /* 0x00000004000a7c02 */ /* 0x004fe20008000f00 */
[----:B------:R-:W-:Y:S05]  /*3dc0*/  BRA.U !UP0, `(.L_x_77) ;  /* 0xfffffffd08e87547 */ /* 0x000fea000b83ffff */
.L_x_76:
[----:B------:R-:W2:Y:S01]  /*3dd0*/  LDS R6, [UR5+0x10] ;  /* 0x00001005ff067984 */ /* 0x000ea20008000800 */
[----:B------:R-:W-:Y:S01]  /*3de0*/  IMAD.U32 R0, RZ, RZ, UR6 ;  /* 0x00000006ff007e24 */ /* 0x000fe2000f8e00ff */
[----:B------:R-:W-:-:S03]  /*3df0*/  MOV R4, UR34 ;  /* 0x0000002200047c02 */ /* 0x000fc60008000f00 */
[----:B------:R-:W-:Y:S01]  /*3e00*/  VIADD R0, R0, 0x210 ;  /* 0x0000021000007836 */ /* 0x000fe20000000000 */
[----:B--2---:R-:W-:-:S04]  /*3e10*/  SHF.L.U32 R6, R6, 0x1f, RZ ;  /* 0x0000001f06067819 */ /* 0x004fc800000006ff */
[----:B------:R-:W2:Y:S02]  /*3e20*/  SYNCS.PHASECHK.TRANS64.TRYWAIT P0, [UR5+0x8], R6 ;  /* 0x00000806ff0075a7 */ /* 0x000ea40008001105 */
[----:B--2---:R-:W-:Y:S05]  /*3e30*/  @P0 BRA `(.L_x_78) ;  /* 0x0000000000080947 */ /* 0x004fea0003800000 */
[----:B------:R-:W2:Y:S02]  /*3e40*/  SYNCS.PHASECHK.TRANS64.TRYWAIT P0, [UR5+0x8], R6 ;  /* 0x00000806ff0075a7 */ /* 0x000ea40008001105 */
[----:B--2---:R-:W-:Y:S05]  /*3e50*/  @!P0 BRA `(.L_x_79) ;  /* 0x0000004c005c8947 */ /* 0x004fea0003800000 */
.L_x_78:
[----:B------:R-:W-:Y:S01]  /*3e60*/  PRMT R4, R4, 0x654, R0 ;  /* 0x0000065404047816 */ /* 0x000fe20000000000 */
[----:B------:R-:W-:Y:S01]  /*3e70*/  HFMA2 R0, -RZ, RZ, 0, 5.9604644775390625e-08 ;  /* 0x00000001ff007431 */ /* 0x000fe200000001ff */
[----:B------:R-:W-:Y:S01]  /*3e80*/  UPRMT UR4, UR34, 0x654, UR7 ;  /* 0x0000065422047896 */ /* 0x000fe20008000007 */
[----:B------:R-:W-:Y:S02]  /*3e90*/  IMAD.MOV.U32 R8, RZ, RZ, 0xffff ;  /* 0x0000ffffff087424 */ /* 0x000fe400078e00ff */
[----:B--2---:R-:W-:Y:S02]  /*3ea0*/  IMAD.MOV.U32 R6, RZ, RZ, 0x4 ;  /* 0x00000004ff067424 */ /* 0x004fe400078e00ff */
[----:B------:R-:W-:Y:S01]  /*3eb0*/  IMAD.SHL.U32 R9, R10, 0x20, RZ ;  /* 0x000000200a097824 */ /* 0x000fe200078e00ff */
[----:B------:R-:W-:Y:S02]  /*3ec0*/  MOV R5, UR4 ;  /* 0x0000000400057c02 */ /* 0x000fe40008000f00 */
[-C--:B------:R-:W-:Y:S01]  /*3ed0*/  SHF.L.U32 R8, R8, R10.reuse, RZ ;  /* 0x0000000a08087219 */ /* 0x080fe200000006ff */
[----:B------:R2:W-:Y:S01]  /*3ee0*/  SYNCS.ARRIVE.TRANS64.RED RZ, [UR4], R6 ;  /* 0x00000006ffff79a7 */ /* 0x0005e20008000404 */
[----:B------:R-:W-:Y:S01]  /*3ef0*/  SHF.L.U32 R7, R0, R10, RZ ;  /* 0x0000000a00077219 */ /* 0x000fe200000006ff */
[----:B------:R2:W-:Y:S04]  /*3f00*/  STS [UR6+0x210], R9 ;  /* 0x00021009ff007988 */ /* 0x0005e80008000806 */
[----:B------:R2:W-:Y:S04]  /*3f10*/  STAS [R4.64], R10 ;  /* 0x0000000a04007dbd */ /* 0x0005e8000c0008ff */
[----:B------:R2:W-:Y:S04]  /*3f20*/  ATOMS.OR RZ, [UR5+0x14], R8 ;  /* 0x00001408ffff798c */ /* 0x0005e8000b000005 */
[----:B------:R2:W-:Y:S04]  /*3f30*/  ATOMS.OR RZ, [UR5+0x18], R7 ;  /* 0x00001807ffff798c */ /* 0x0005e8000b000005 */
[----:B------:R2:W-:Y:S02]  /*3f40*/  ATOMS.XOR RZ, [UR5+0x10], R0 ;  /* 0x00001000ffff798c */ /* 0x0005e4000b800005 */
.L_x_75:
[----:B-1----:R-:W-:Y:S05]  /*3f50*/  BSYNC B0 ;  /* 0x0000000000007941 */ /* 0x002fea0003800000 */
.L_x_74:
[----:B------:R-:W-:Y:S05]  /*3f60*/  BRA.U UP1, `(.L_x_80) ;  /* 0x00000001016c7547 */ /* 0x000fea000b800000 */
[----:B------:R-:W-:-:S03]  /*3f70*/  UMOV UR4, 0xffffffff ;  /* 0xffffffff00047882 */ /* 0x000fc60000000000 */
[----:B------:R-:W-:Y:S05]  /*3f80*/  BRA.DIV UR4, `(.L_x_81) ;  /* 0x0000004e04287947 */ /* 0x000fea000b800000 */
[----:B------:R-:W-:-:S13]  /*3f90*/  ELECT P0, URZ, PT ;  /* 0x0000000000ff782f */ /* 0x000fda0003800000 */
.L_x_179:
[----:B------:R-:W-:Y:S05]  /*3fa0*/  @!P0 BRA `(.L_x_80) ;  /* 0x00000000005c8947 */ /* 0x000fea0003800000 */
[----:B--2---:R-:W2:Y:S02]  /*3fb0*/  LDS R4, [UR5+0x10] ;  /* 0x00001005ff047984 */ /* 0x004ea40008000800 */
[----:B--2---:R-:W-:-:S04]  /*3fc0*/  SHF.L.U32 R4, R4, 0x1f, RZ ;  /* 0x0000001f04047819 */ /* 0x004fc800000006ff */
[----:B------:R-:W2:Y:S02]  /*3fd0*/  SYNCS.PHASECHK.TRANS64.TRYWAIT P0, [UR5+0x8], R4 ;  /* 0x00000804ff0075a7 */ /* 0x000ea40008001105 */
[----:B--2---:R-:W-:Y:S05]  /*3fe0*/  @P0 BRA `(.L_x_82) ;  /* 0x0000000000080947 */ /* 0x004fea0003800000 */
[----:B------:R-:W2:Y:S02]  /*3ff0*/  SYNCS.PHASECHK.TRANS64.TRYWAIT P0, [UR5+0x8], R4 ;  /* 0x00000804ff0075a7 */ /* 0x000ea40008001105 */
[----:B--2---:R-:W-:Y:S05]  /*4000*/  @!P0 BRA `(.L_x_83) ;  /* 0x0000004c002c8947 */ /* 0x004fea0003800000 */
.L_x_82:
[----:B------:R-:W3:Y:S01]  /*4010*/  LDS R6, [UR6+0x210] ;  /* 0x00021006ff067984 */ /* 0x000ee20008000800 */
[----:B--2---:R-:W-:Y:S02]  /*4020*/  HFMA2 R0, -RZ, RZ, 0, 5.9604644775390625e-08 ;  /* 0x00000001ff007431 */ /* 0x004fe400000001ff */
[----:B------:R-:W-:Y:S01]  /*4030*/  IMAD.MOV.U32 R4, RZ, RZ, 0xffff ;  /* 0x0000ffffff047424 */ /* 0x000fe200078e00ff */
[----:B------:R-:W-:Y:S01]  /*4040*/  UPRMT UR4, UR34, 0x654, UR7 ;  /* 0x0000065422047896 */ /* 0x000fe20008000007 */
[----:B---3--:R-:W-:-:S03]  /*4050*/  IMAD.SHL.U32 R5, R6, 0x20, RZ ;  /* 0x0000002006057824 */ /* 0x008fc600078e00ff */
[-C--:B------:R-:W-:Y:S02]  /*4060*/  SHF.L.U32 R4, R4, R6.reuse, RZ ;  /* 0x0000000604047219 */ /* 0x080fe400000006ff */
[----:B------:R-:W-:Y:S01]  /*4070*/  SHF.L.U32 R6, R0, R6, RZ ;  /* 0x0000000600067219 */ /* 0x000fe200000006ff */
[----:B------:R3:W-:Y:S04]  /*4080*/  STS [UR6+0x210], R5 ;  /* 0x00021005ff007988 */ /* 0x0007e80008000806 */
[----:B------:R3:W-:Y:S04]  /*4090*/  ATOMS.OR RZ, [UR5+0x14], R4 ;  /* 0x00001404ffff798c */ /* 0x0007e8000b000005 */
[----:B------:R3:W-:Y:S01]  /*40a0*/  ATOMS.OR RZ, [UR5+0x18], R6 ;  /* 0x00001806ffff798c */ /* 0x0007e2000b000005 */
[----:B------:R-:W-:Y:S03]  /*40b0*/  SYNCS.ARRIVE.TRANS64.RED.A1T0 RZ, [UR4], RZ ;  /* 0x000000ffffff79a7 */ /* 0x000fe60008100404 */
[----:B------:R3:W-:Y:S01]  /*40c0*/  ATOMS.XOR RZ, [UR5+0x10], R0 ;  /* 0x00001000ffff798c */ /* 0x0007e2000b800005 */
[----:B------:R-:W-:Y:S05]  /*40d0*/  BRA `(.L_x_80) ;  /* 0x0000000000107947 */ /* 0x000fea0003800000 */
.L_x_73:
[----:B------:R-:W-:Y:S02]  /*40e0*/  MOV R0, 0xffffffff ;  /* 0xffffffff00007802 */ /* 0x000fe40000000f00 */
[----:B------:R-:W-:-:S03]  /*40f0*/  MOV R4, 0x4120 ;  /* 0x0000412000047802 */ /* 0x000fc60000000f00 */
[----:B------:R2:W-:Y:S04]  /*4100*/  STS [UR6+0x210], R0 ;  /* 0x00021000ff007988 */ /* 0x0005e80008000806 */
[----:B-12--5:R-:W-:Y:S05]  /*4110*/  CALL.REL.NOINC `($__internal_1_$__cuda_sm10x_tcgen05_guardrail_trap_phase_invalid_during_alloc) ;  /* 0x0000005000347944 */ /* 0x026fea0003c00000 */
.L_x_80:
[----:B------:R-:W-:Y:S05]  /*4120*/  WARPSYNC.ALL ;  /* 0x0000000000007948 */ /* 0x000fea0003800000 */
[----:B------:R-:W4:Y:S01]  /*4130*/  S2UR UR4, SR_CgaCtaId ;  /* 0x00000000000479c3 */ /* 0x000f220000008800 */
[----:B------:R-:W-:Y:S01]  /*4140*/  UMOV UR17, 0x400 ;  /* 0x0000040000117882 */ /* 0x000fe20000000000 */
[----:B------:R-:W-:-:S06]  /*4150*/  NOP ;  /* 0x0000000000007918 */ /* 0x000fcc0000000000 */
[----:B------:R-:W-:Y:S06]  /*4160*/  BAR.ARV 0x6, 0xa0 ;  /* 0x0182800000007b1d */ /* 0x000fec0000002000 */
[----:B------:R-:W1:Y:S01]  /*4170*/  LDCU UR6, c[0x0][0x38c] ;  /* 0x00007180ff0677ac */ /* 0x000e620008000800 */
[----:B------:R-:W-:Y:S01]  /*4180*/  LOP3.LUT R3, R3, 0xffff, RZ, 0xc0, !PT ;  /* 0x0000ffff03037812 */ /* 0x000fe200078ec0ff */
[----:B--2---:R-:W-:Y:S01]  /*4190*/  IMAD.MOV.U32 R9, RZ, RZ, 0x1 ;  /* 0x00000001ff097424 */ /* 0x004fe200078e00ff */
[----:B------:R-:W-:Y:S01]  /*41a0*/  LOP3.LUT R2, R2, 0xffff, RZ, 0xc0, !PT ;  /* 0x0000ffff02027812 */ /* 0x000fe200078ec0ff */
[----:B------:R-:W-:Y:S01]  /*41b0*/  IMAD.MOV.U32 R8, RZ, RZ, RZ ;  /* 0x000000ffff087224 */ /* 0x000fe200078e00ff */
[----:B------:R-:W-:Y:S01]  /*41c0*/  R2UR UR20, R3 ;  /* 0x00000000031472ca */ /* 0x000fe200000e0000 */
[----:B------:R-:W-:Y:S01]  /*41d0*/  UMOV UR24, URZ ;  /* 0x000000ff00187c82 */ /* 0x000fe20008000000 */
[----:B------:R-:W-:-:S02]  /*41e0*/  R2UR UR30, R2 ;  /* 0x00000000021e72ca */ /* 0x000fc400000e0000 */
[----:B------:R-:W-:Y:S01]  /*41f0*/  CS2R R2, SRZ ;  /* 0x0000000000027805 */ /* 0x000fe2000001ff00 */
[----:B------:R-:W-:Y:S01]  /*4200*/  UMOV UR15, URZ ;  /* 0x000000ff000f7c82 */ /* 0x000fe20008000000 */
[----:B----4-:R-:W-:Y:S01]  /*4210*/  ULEA UR17, UR4, UR17, 0x18 ;  /* 0x0000001104117291 */ /* 0x010fe2000f8ec0ff */
[----:B------:R-:W-:Y:S01]  /*4220*/  UMOV UR14, URZ ;  /* 0x000000ff000e7c82 */ /* 0x000fe20008000000 */
[----:B------:R-:W-:Y:S02]  /*4230*/  UISETP.NE.AND UP3, UPT, UR33, URZ, UPT ;  /* 0x000000ff2100728c */ /* 0x000fe4000bf65270 */
[----:B------:R-:W-:Y:S02]  /*4240*/  UIADD3 UR5, UPT, UPT, UR17, 0x4600, URZ ;  /* 0x0000460011057890 */ /* 0x000fe4000fffe0ff */
[----:B------:R-:W-:-:S03]  /*4250*/  UIADD3 UR4, UPT, UPT, UR17, 0x2c600, URZ ;  /* 0x0002c60011047890 */ /* 0x000fc6000fffe0ff */
[----:B---3--:R-:W2:Y:S01]  /*4260*/  LDS R0, [UR17+0x210] ;  /* 0x00021011ff007984 */ /* 0x008ea20008000800 */
[----:B-1----:R-:W-:Y:S02]  /*4270*/  UIADD3 UR6, UPT, UPT, UR6, 0x3f, URZ ;  /* 0x0000003f06067890 */ /* 0x002fe4000fffe0ff */
[----:B------:R-:W-:Y:S02]  /*4280*/  USHF.R.U32.HI UR5, URZ, 0x4, UR5 ;  /* 0x00000004ff057899 */ /* 0x000fe40008011605 */
[----:B------:R-:W-:Y:S02]  /*4290*/  USHF.R.S32.HI UR25, URZ, 0x1f, UR6 ;  /* 0x0000001fff197899 */ /* 0x000fe40008011406 */
[----:B------:R-:W-:Y:S02]  /*42a0*/  USHF.R.U32.HI UR4, URZ, 0x4, UR4 ;  /* 0x00000004ff047899 */ /* 0x000fe40008011604 */
[----:B------:R-:W-:Y:S02]  /*42b0*/  ULEA.HI UR25, UR25, UR6, URZ, 0x6 ;  /* 0x0000000619197291 */ /* 0x000fe4000f8f30ff */
[----:B------:R-:W-:-:S02]  /*42c0*/  ULOP3.LUT UR5, UR5, 0x3fff, URZ, 0xc0, !UPT ;  /* 0x00003fff05057892 */ /* 0x000fc4000f8ec0ff */
[----:B------:R-:W-:Y:S02]  /*42d0*/  USHF.R.S32.HI UR25, URZ, 0x6, UR25 ;  /* 0x00000006ff197899 */ /* 0x000fe40008011419 */
[----:B------:R-:W-:Y:S02]  /*42e0*/  ULOP3.LUT UR22, UR4, 0x3fff, URZ, 0xc0, !UPT ;  /* 0x00003fff04167892 */ /* 0x000fe4000f8ec0ff */
[----:B------:R-:W-:Y:S02]  /*42f0*/  UISETP.LT.AND UP0, UPT, UR25, 0x1, UPT ;  /* 0x000000011900788c */ /* 0x000fe4000bf01270 */
[----:B------:R-:W-:Y:S02]  /*4300*/  ULOP3.LUT UR21, UR5, 0x10000, URZ, 0xfc, !UPT ;  /* 0x0001000005157892 */ /* 0x000fe4000f8efcff */
[----:B------:R-:W-:Y:S02]  /*4310*/  ULOP3.LUT UR22, UR22, 0x10000, URZ, 0xfc, !UPT ;  /* 0x0001000016167892 */ /* 0x000fe4000f8efcff */
[----:B------:R-:W-:Y:S01]  /*4320*/  USEL UR31, UR25, 0x1, !UP0 ;  /* 0x00000001191f7887 */ /* 0x000fe2000c000000 */
[----:B------:R-:W-:Y:S01]  /*4330*/  UMOV UR28, 0x0 ;  /* 0x00000000001c7882 */ /* 0x000fe20000000000 */
[----:B------:R-:W-:Y:S01]  /*4340*/  UMOV UR29, 0x10100490 ;  /* 0x10100490001d7882 */ /* 0x000fe20000000000 */
[----:B------:R-:W-:Y:S01]  /*4350*/  UMOV UR26, 0x0 ;  /* 0x00000000001a7882 */ /* 0x000fe20000000000 */
[----:B------:R-:W-:Y:S01]  /*4360*/  UMOV UR27, 0x10100490 ;  /* 0x10100490001b7882 */ /* 0x000fe20000000000 */
[----:B--2---:R-:W-:-:S15]  /*4370*/  R2UR UR32, R0 ;  /* 0x00000000002072ca */ /* 0x004fde00000e0000 */
.L_x_91:
[C---:B------:R-:W-:Y:S02]  /*4380*/  LEA R0, R8.reuse, UR17, 0x3 ;  /* 0x0000001108007c11 */ /* 0x040fe4000f8e18ff */
[----:B------:R-:W-:Y:S02]  /*4390*/  SHF.L.U32 R4, R3, 0x1f, RZ ;  /* 0x0000001f03047819 */ /* 0x000fe400000006ff */
[----:B------:R-:W-:Y:S02]  /*43a0*/  LEA R5, R8, UR17, 0x4 ;  /* 0x0000001108057c11 */ /* 0x000fe4000f8e20ff */
[----:B------:R-:W1:Y:S02]  /*43b0*/  SYNCS.PHASECHK.TRANS64.TRYWAIT P0, [R0+URZ+0x160], R4 ;  /* 0x00016004000075a7 */ /* 0x000e6400080011ff */
[----:B-1-3--:R-:W-:Y:S05]  /*43c0*/  @!P0 BRA `(.L_x_84) ;  /* 0x0000004800548947 */ /* 0x00afea0003800000 */
.L_x_180:
[----:B-1----:R-:W1:Y:S01]  /*43d0*/  LDS.128 R4, [R5+0x1f0] ;  /* 0x0001f00005047984 */ /* 0x002e620000000c00 */
[----:B------:R-:W-:Y:S02]  /*43e0*/  VIADD R0, R0, 0x170 ;  /* 0x0000017000007836 */ /* 0x000fe40000000000 */
[----:B------:R-:W-:Y:S01]  /*43f0*/  VIADD R8, R8, 0x1 ;  /* 0x0000000108087836 */ /* 0x000fe20000000000 */
[----:B------:R-:W-:Y:S01]  /*4400*/  @!PT LDS RZ, [RZ] ;  /* 0x00000000fffff984 */ /* 0x000fe20000000800 */
[----:B------:R-:W-:Y:S01]  /*4410*/  @!PT LDS RZ, [RZ] ;  /* 0x00000000fffff984 */ /* 0x000fe20000000800 */
[----:B------:R-:W-:Y:S01]  /*4420*/  @!PT LDS RZ, [RZ] ;  /* 0x00000000fffff984 */ /* 0x000fe20000000800 */
[----:B------:R-:W-:Y:S01]  /*4430*/  @!PT LDS RZ, [RZ] ;  /* 0x00000000fffff984 */ /* 0x000fe20000000800 */
[----:B------:R2:W-:Y:S06]  /*4440*/  MEMBAR.ALL.CTA ;  /* 0x0000000000007992 */ /* 0x0005ec0000008000 */
[----:B--2---:R-:W2:Y:S01]  /*4450*/  FENCE.VIEW.ASYNC.S ;  /* 0x00000000000073c6 */ /* 0x004ea20000000000 */
[----:B------:R-:W-:-:S04]  /*4460*/  PRMT R0, RZ, 0x654, R0 ;  /* 0x00000654ff007816 */ /* 0x000fc80000000000 */
[----:B--2---:R2:W-:Y:S01]  /*4470*/  SYNCS.ARRIVE.TRANS64.RED.A1T0 RZ, [R0+URZ], RZ ;  /* 0x000000ff00ff79a7 */ /* 0x0045e200081004ff */
[----:B-1----:R-:W-:Y:S01]  /*4480*/  LOP3.LUT P1, RZ, R6, 0x1, RZ, 0xc0, !PT ;  /* 0x0000000106ff7812 */ /* 0x002fe2000782c0ff */
[----:B--2---:R-:W-:-:S12]  /*4490*/  BRA.U UP3, `(.L_x_85) ;  /* 0x0000000103e07547 */ /* 0x004fd8000b800000 */
[----:B------:R-:W1:Y:S01]  /*44a0*/  LDCU UR4, c[0x0][0x38c] ;  /* 0x00007180ff0477ac */ /* 0x000e620008000800 */
[----:B------:R-:W-:Y:S02]  /*44b0*/  PLOP3.LUT P2, PT, PT, PT, PT, 0x80, 0x8 ;  /* 0x000000000008781c */ /* 0x000fe40003f4f070 */
[----:B------:R-:W-:Y:S01]  /*44c0*/  SHF.L.U32 R4, R9, 0x1f, RZ ;  /* 0x0000001f09047819 */ /* 0x000fe200000006ff */
[----:B------:R-:W-:Y:S02]  /*44d0*/  ULEA UR23, UR24, UR17, 0x3 ;  /* 0x0000001118177291 */ /* 0x000fe4000f8e18ff */
[----:B------:R-:W-:Y:S02]  /*44e0*/  ULEA UR18, UR24, UR32, 0x6 ;  /* 0x0000002018127291 */ /* 0x000fe4000f8e30ff */
[----:B-1----:R-:W-:-:S06]  /*44f0*/  UISETP.GE.AND UP0, UPT, UR4, 0x1, UPT ;  /* 0x000000010400788c */ /* 0x002fcc000bf06270 */
[----:B------:R-:W-:-:S05]  /*4500*/  PLOP3.LUT P0, PT, PT, PT, UP0, 0x80, 0x8 ;  /* 0x000000000008781c */ /* 0x000fca0003f0f008 */
[----:B------:R-:W-:-:S08]  /*4510*/  @UP0 ULEA UR4, UR15, UR17, 0x3 ;  /* 0x000000110f040291 */ /* 0x000fd0000f8e18ff */
[----:B------:R-:W-:-:S04]  /*4520*/  @P0 SHF.L.U32 R0, R2, 0x1f, RZ ;  /* 0x0000001f02000819 */ /* 0x000fc800000006ff */
[----:B------:R1:W2:Y:S01]  /*4530*/  @P0 SYNCS.PHASECHK.TRANS64.TRYWAIT P2, [UR4], R0 ;  /* 0x00000000ff0005a7 */ /* 0x0002a20008041104 */
[----:B------:R-:W3:Y:S02]  /*4540*/  SYNCS.PHASECHK.TRANS64.TRYWAIT P0, [UR23+0x1a0], R4 ;  /* 0x0001a004ff0075a7 */ /* 0x000ee40008001117 */
[----:B-123--:R-:W-:Y:S05]  /*4550*/  @!P0 BRA `(.L_x_86) ;  /* 0x0000004800048947 */ /* 0x00efea0003800000 */
.L_x_182:
[----:B------:R-:W-:Y:S01]  /*4560*/  UMOV UR19, UR14 ;  /* 0x0000000e00137c82 */ /* 0x000fe20008000000 */
[----:B------:R-:W-:Y:S05]  /*4570*/  BRA.U !UP0, `(.L_x_87) ;  /* 0x0000000108987547 */ /* 0x000fea000b800000 */
[----:B------:R-:W-:Y:S02]  /*4580*/  UIADD3 UR19, UPT, UPT, UR31, UR14, URZ ;  /* 0x0000000e1f137290 */ /* 0x000fe4000fffe0ff */
[----:B------:R-:W-:Y:S01]  /*4590*/  UPLOP3.LUT UP2, UPT, UPT, UPT, UPT, 0x40, 0x4 ;  /* 0x000000000004789c */ /* 0x000fe20003f4e870 */
[----:B------:R-:W-:Y:S01]  /*45a0*/  UMOV UR16, UR25 ;  /* 0x0000001900107c82 */ /* 0x000fe20008000000 */
[----:B------:R-:W-:-:S09]  /*45b0*/  UMOV UR6, UR15 ;  /* 0x0000000f00067c82 */ /* 0x000fd20008000000 */
.L_x_90:
[----:B--2---:R-:W-:Y:S01]  /*45c0*/  ULEA UR5, UR6, UR17, 0x3 ;  /* 0x0000001106057291 */ /* 0x004fe2000f8e18ff */
[----:B---3--:R-:W-:Y:S11]  /*45d0*/  @P2 BRA `(.L_x_88) ;  /* 0x00000000000c2947 */ /* 0x008ff60003800000 */
[----:B-1----:R-:W-:Y:S04]  /*45e0*/  SHF.L.U32 R4, R2, 0x1f, RZ ;  /* 0x0000001f02047819 */ /* 0x002fe800000006ff */
[----:B------:R-:W1:Y:S02]  /*45f0*/  SYNCS.PHASECHK.TRANS64.TRYWAIT P0, [UR5], R4 ;  /* 0x00000004ff0075a7 */ /* 0x000e640008001105 */
[----:B-1----:R-:W-:Y:S05]  /*4600*/  @!P0 BRA `(.L_x_89) ;  /* 0x0000004400f08947 */ /* 0x002fea0003800000 */
.L_x_88:
[----:B------:R-:W-:Y:S01]  /*4610*/  UISETP.NE.AND UP0, UPT, UR16, 0x1, UPT ;  /* 0x000000011000788c */ /* 0x000fe2000bf05270 */
[----:B------:R-:W-:Y:S01]  /*4620*/  PLOP3.LUT P2, PT, PT, PT, PT, 0x80, 0x8 ;  /* 0x000000000008781c */ /* 0x000fe20003f4f070 */
[----:B------:R-:W-:Y:S02]  /*4630*/  UIADD3 UR4, UPT, UPT, UR6, 0x1, URZ ;  /* 0x0000000106047890 */ /* 0x000fe4000fffe0ff */
[----:B------:R-:W-:Y:S02]  /*4640*/  ULEA UR12, UR6, UR22, 0x7 ;  /* 0x00000016060c7291 */ /* 0x000fe4000f8e38ff */
[----:B------:R-:W-:Y:S01]  /*4650*/  UISETP.NE.AND UP1, UPT, UR4, 0x14, UPT ;  /* 0x000000140400788c */ /* 0x000fe2000bf25270 */
[----:B------:R-:W-:Y:S01]  /*4660*/  PLOP3.LUT P0, PT, PT, PT, UP0, 0x80, 0x8 ;  /* 0x000000000008781c */ /* 0x000fe20003f0f008 */
[----:B------:R-:W-:Y:S02]  /*4670*/  UIADD3 UR10, UPT, UPT, UR12, 0x2, URZ ;  /* 0x000000020c0a7890 */ /* 0x000fe4000fffe0ff */
[----:B------:R-:W-:Y:S02]  /*4680*/  USEL UR7, URZ, 0x1, UP1 ;  /* 0x00000001ff077887 */ /* 0x000fe40008800000 */
[----:B------:R-:W-:Y:S02]  /*4690*/  USEL UR15, UR4, URZ, UP1 ;  /* 0x000000ff040f7287 */ /* 0x000fe40008800000 */
[----:B------:R-:W-:Y:S02]  /*46a0*/  UIADD3 UR14, UPT, UPT, UR14, 0x1, URZ ;  /* 0x000000010e0e7890 */ /* 0x000fe4000fffe0ff */
[----:B------:R-:W-:Y:S01]  /*46b0*/  @UP0 ULEA UR4, UR15, UR17, 0x3 ;  /* 0x000000110f040291 */ /* 0x000fe2000f8e18ff */
[----:B------:R-:W-:Y:S01]  /*46c0*/  LOP3.LUT R2, R2, UR7, RZ, 0x3c, !PT ;  /* 0x0000000702027c12 */ /* 0x000fe2000f8e3cff */
[----:B------:R-:W-:Y:S01]  /*46d0*/  UIADD3 UR7, UPT, UPT, UR5, 0xa0, URZ ;  /* 0x000000a005077890 */ /* 0x000fe2000fffe0ff */
[----:B------:R-:W-:Y:S02]  /*46e0*/  UMOV UR13, 0x80004020 ;  /* 0x80004020000d7882 */ /* 0x000fe40000000000 */
[----:B-1----:R-:W-:Y:S01]  /*46f0*/  @P0 SHF.L.U32 R0, R2, 0x1f, RZ ;  /* 0x0000001f02000819 */ /* 0x002fe200000006ff */
[----:B------:R-:W-:Y:S01]  /*4700*/  UMOV UR5, 0x80004020 ;  /* 0x8000402000057882 */ /* 0x000fe20000000000 */
[----:B------:R-:W-:Y:S01]  /*4710*/  UMOV UR11, 0x80004020 ;  /* 0x80004020000b7882 */ /* 0x000fe20000000000 */
[----:B------:R-:W-:Y:S01]  /*4720*/  UMOV UR9, 0x80004020 ;  /* 0x8000402000097882 */ /* 0x000fe20000000000 */
[----:B------:R2:W3:Y:S01]  /*4730*/  @P0 SYNCS.PHASECHK.TRANS64.TRYWAIT P2, [UR4], R0 ;  /* 0x00000000ff0005a7 */ /* 0x0004e20008041104 */
[----:B------:R-:W-:Y:S02]  /*4740*/  ULEA UR4, UR6, UR21, 0x9 ;  /* 0x0000001506047291 */ /* 0x000fe4000f8e48ff */
[----:B------:R-:W-:Y:S02]  /*4750*/  UISETP.NE.AND UP0, UPT, UR14, UR19, UPT ;  /* 0x000000130e00728c */ /* 0x000fe4000bf05270 */
[----:B------:R-:W-:Y:S02]  /*4760*/  UIADD3 UR8, UPT, UPT, UR4, 0x2, URZ ;  /* 0x0000000204087890 */ /* 0x000fe4000fffe0ff */
[----:B------:R-:W-:Y:S01]  /*4770*/  UIADD3 UR16, UPT, UPT, UR16, -0x1, URZ ;  /* 0xffffffff10107890 */ /* 0x000fe2000fffe0ff */
[----:B------:R-:W-:Y:S02]  /*4780*/  UMOV UR6, UR15 ;  /* 0x0000000f00067c82 */ /* 0x000fe40008000000 */
[----:B------:R2:W-:Y:S01]  /*4790*/  UTCQMMA.2CTA gdesc[UR4], gdesc[UR12], tmem[UR18], tmem[UR28], idesc[UR29], UP2 ;  /* 0x00ff1c0c040075ea */ /* 0x0005e20009200312 */
[----:B------:R-:W-:Y:S03]  /*47a0*/  UPLOP3.LUT UP2, UPT, UPT, UPT, UPT, 0x80, 0x8 ;  /* 0x000000000008789c */ /* 0x000fe60003f4f070 */
[----:B------:R2:W-:Y:S01]  /*47b0*/  UTCQMMA.2CTA gdesc[UR8], gdesc[UR10], tmem[UR18], tmem[UR26], idesc[UR27], UPT ;  /* 0x00ff1a0a080075ea */ /* 0x0005e2000ba00312 */
[----:B------:R2:W-:Y:S01]  /*47c0*/  UTCBAR.2CTA.MULTICAST [UR7], URZ, UR20 ;  /* 0x000000ff070073e9 */ /* 0x0005e20008200814 */
[----:B------:R-:W-:Y:S06]  /*47d0*/  BRA.U UP0, `(.L_x_90) ;  /* 0xfffffffd00787547 */ /* 0x000fec000b83ffff */
.L_x_87:
[----:B--2---:R-:W-:Y:S01]  /*47e0*/  UIADD3 UR4, UPT, UPT, UR23, 0x180, URZ ;  /* 0x0000018017047890 */ /* 0x004fe2000fffe0ff */
[----:B------:R-:W-:-:S08]  /*47f0*/  UMOV UR14, UR19 ;  /* 0x00000013000e7c82 */ /* 0x000fd00008000000 */
[----:B------:R2:W-:Y:S01]  /*4800*/  UTCBAR.2CTA.MULTICAST [UR4], URZ, UR30 ;  /* 0x000000ff040073e9 */ /* 0x0005e2000820081e */
[----:B------:R-:W-:Y:S02]  /*4810*/  NOP ;  /* 0x0000000000007918 */ /* 0x000fe40000000000 */
.L_x_85:
[----:B--2---:R-:W-:Y:S01]  /*4820*/  UIADD3 UR4, UPT, UPT, UR24, 0x1, URZ ;  /* 0x0000000118047890 */ /* 0x004fe2000fffe0ff */
[----:B------:R-:W-:-:S03]  /*4830*/  ISETP.NE.AND P0, PT, R8, 0x2, PT ;  /* 0x000000020800780c */ /* 0x000fc60003f05270 */
[----:B------:R-:W-:Y:S01]  /*4840*/  UISETP.NE.AND UP0, UPT, UR4, 0x4, UPT ;  /* 0x000000040400788c */ /* 0x000fe2000bf05270 */
[----:B-1----:R-:W-:Y:S02]  /*4850*/  SEL R0, RZ, 0x1, P0 ;  /* 0x00000001ff007807 */ /* 0x002fe40000000000 */
[----:B------:R-:W-:Y:S01]  /*4860*/  SEL R8, R8, RZ, P0 ;  /* 0x000000ff08087207 */ /* 0x000fe20000000000 */
[----:B------:R-:W-:Y:S01]  /*4870*/  USEL UR5, URZ, 0x1, UP0 ;  /* 0x00000001ff057887 */ /* 0x000fe20008000000 */
[----:B------:R-:W-:Y:S01]  /*4880*/  LOP3.LUT R3, R3, R0, RZ, 0x3c, !PT ;  /* 0x0000000003037212 */ /* 0x000fe200078e3cff */
[----:B------:R-:W-:-:S04]  /*4890*/  USEL UR24, UR4, URZ, UP0 ;  /* 0x000000ff04187287 */ /* 0x000fc80008000000 */
[----:B------:R-:W-:Y:S01]  /*48a0*/  LOP3.LUT R9, R9, UR5, RZ, 0x3c, !PT ;  /* 0x0000000509097c12 */ /* 0x000fe2000f8e3cff */
[----:B------:R-:W-:Y:S07]  /*48b0*/  @P1 BRA `(.L_x_91) ;  /* 0xfffffff800b01947 */ /* 0x000fee000383ffff */
[----:B------:R-:W1:Y:S01]  /*48c0*/  S2UR UR8, SR_CgaCtaId ;  /* 0x00000000000879c3 */ /* 0x000e620000008800 */
[----:B------:R-:W-:Y:S01]  /*48d0*/  ELECT P0, URZ, PT ;  /* 0x0000000000ff782f */ /* 0x000fe20003800000 */
[----:B------:R-:W-:Y:S01]  /*48e0*/  HFMA2 R0, -RZ, RZ, 0, 5.9604644775390625e-08 ;  /* 0x00000001ff007431 */ /* 0x000fe200000001ff */
[----:B------:R-:W-:-:S05]  /*48f0*/  UMOV UR4, 0x40 ;  /* 0x0000004000047882 */ /* 0x000fca0000000000 */
[----:B------:R-:W-:Y:S01]  /*4900*/  UVIRTCOUNT.DEALLOC.SMPOOL 0x80 ;  /* 0x000000800000784c */ /* 0x000fe20000000000 */
[----:B------:R-:W-:Y:S02]  /*4910*/  UISETP.NE.AND UP1, UPT, UR33, URZ, UPT ;  /* 0x000000ff2100728c */ /* 0x000fe4000bf25270 */
[----:B-1----:R-:W-:-:S09]  /*4920*/  ULEA UR8, UR8, UR4, 0x18 ;  /* 0x0000000408087291 */ /* 0x002fd2000f8ec0ff */
[----:B------:R1:W-:Y:S01]  /*4930*/  @P0 STS.U8 [UR8+0x1c], R0 ;  /* 0x00001c00ff000988 */ /* 0x0003e20008000008 */
[----:B------:R-:W-:Y:S05]  /*4940*/  BRA.U UP1, `(.L_x_92) ;  /* 0x0000000101a07547 */ /* 0x000fea000b800000 */
[----:B------:R-:W-:Y:S01]  /*4950*/  UIADD3 UR7, UPT, UPT, UR17, 0x1a0, URZ ;  /* 0x000001a011077890 */ /* 0x000fe2000fffe0ff */
[----:B------:R-:W-:-:S03]  /*4960*/  SHF.L.U32 R2, R9, 0x1f, RZ ;  /* 0x0000001f09027819 */ /* 0x000fc600000006ff */
[----:B------:R-:W-:-:S09]  /*4970*/  ULEA UR4, UR24, UR7, 0x3 ;  /* 0x0000000718047291 */ /* 0x000fd2000f8e18ff */
[----:B------:R-:W2:Y:S02]  /*4980*/  SYNCS.PHASECHK.TRANS64.TRYWAIT P0, [UR4], R2 ;  /* 0x00000002ff0075a7 */ /* 0x000ea40008001104 */
[----:B--2---:R-:W-:Y:S05]  /*4990*/  @!P0 BRA `(.L_x_93) ;  /* 0x0000004400248947 */ /* 0x004fea0003800000 */
.L_x_185:
        /* <DEDUP_REMOVED lines=9> */
.L_x_187:
        /* <DEDUP_REMOVED lines=9> */
.L_x_189:
[----:B------:R-:W-:-:S04]  /*4ac0*/  UIADD3 UR4, UPT, UPT, UR4, 0x1, URZ ;  /* 0x0000000104047890 */ /* 0x000fc8000fffe0ff */
[----:B------:R-:W-:-:S04]  /*4ad0*/  UISETP.NE.AND UP0, UPT, UR4, 0x4, UPT ;  /* 0x000000040400788c */ /* 0x000fc8000bf05270 */
[----:B------:R-:W-:Y:S02]  /*4ae0*/  USEL UR5, URZ, 0x1, UP0 ;  /* 0x00000001ff057887 */ /* 0x000fe40008000000 */
[----:B------:R-:W-:-:S04]  /*4af0*/  USEL UR4, UR4, URZ, UP0 ;  /* 0x000000ff04047287 */ /* 0x000fc80008000000 */
[----:B------:R-:W-:Y:S01]  /*4b00*/  ULEA UR4, UR4, UR7, 0x3 ;  /* 0x0000000704047291 */ /* 0x000fe2000f8e18ff */
[----:B------:R-:W-:-:S04]  /*4b10*/  LOP3.LUT R2, R2, UR5, RZ, 0x3c, !PT ;  /* 0x0000000502027c12 */ /* 0x000fc8000f8e3cff */
[----:B------:R-:W-:Y:S01]  /*4b20*/  SHF.L.U32 R2, R2, 0x1f, RZ ;  /* 0x0000001f02027819 */ /* 0x000fe200000006ff */
[----:B-1----:R-:W-:-:S04]  /*4b30*/  IMAD.U32 R0, RZ, RZ, UR4 ;  /* 0x00000004ff007e24 */ /* 0x002fc8000f8e00ff */
[----:B------:R1:W2:Y:S03]  /*4b40*/  SYNCS.PHASECHK.TRANS64.TRYWAIT P0, [R0+URZ], R2 ;  /* 0x00000002000075a7 */ /* 0x0002a600080011ff */
[----:B--2---:R-:W-:Y:S05]  /*4b50*/  @!P0 NANOSLEEP.SYNCS 0x989680 ;  /* 0x009896800000895d */ /* 0x004fea0003900000 */
[----:B------:R-:W2:Y:S02]  /*4b60*/  @!P0 SYNCS.PHASECHK.TRANS64 P0, [R0+URZ], R2 ;  /* 0x00000002000085a7 */ /* 0x000ea400080010ff */
[----:B--2---:R-:W-:Y:S05]  /*4b70*/  @P0 BRA `(.L_x_96) ;  /* 0x0000000000200947 */ /* 0x004fea0003800000 */
.L_x_97:
[----:B--2---:R2:W4:Y:S02]  /*4b80*/  SYNCS.PHASECHK.TRANS64.TRYWAIT P0, [R0+URZ], R2 ;  /* 0x00000002000075a7 */ /* 0x00452400080011ff */
[----:B----4-:R-:W-:Y:S05]  /*4b90*/  @!P0 NANOSLEEP.SYNCS 0x989680 ;  /* 0x009896800000895d */ /* 0x010fea0003900000 */
[----:B------:R-:W4:Y:S02]  /*4ba0*/  @!P0 SYNCS.PHASECHK.TRANS64 P0, [R0+URZ], R2 ;  /* 0x00000002000085a7 */ /* 0x000f2400080010ff */
[----:B----4-:R-:W-:Y:S05]  /*4bb0*/  @!P0 BRA `(.L_x_97) ;  /* 0xfffffffc00f08947 */ /* 0x010fea000383ffff */
[----:B------:R-:W-:Y:S05]  /*4bc0*/  BRA `(.L_x_96) ;  /* 0x00000000000c7947 */ /* 0x000fea0003800000 */
.L_x_92:
[----:B------:R-:W-:-:S04]  /*4bd0*/  UIADD3 UR4, UPT, UPT, UR17, 0x1e0, URZ ;  /* 0x000001e011047890 */ /* 0x000fc8000fffe0ff */
[----:B------:R-:W-:-:S09]  /*4be0*/  UPRMT UR4, UR34, 0x654, UR4 ;  /* 0x0000065422047896 */ /* 0x000fd20008000004 */
[----:B------:R-:W-:Y:S03]  /*4bf0*/  SYNCS.ARRIVE.TRANS64.RED.A1T0 RZ, [UR4], RZ ;  /* 0x000000ffffff79a7 */ /* 0x000fe60008100404 */
.L_x_96:
[----:B-12---:R-:W-:Y:S01]  /*4c00*/  SHF.L.U32 R2, RZ, 0x1f, RZ ;  /* 0x0000001fff027819 */ /* 0x006fe200000006ff */
[----:B------:R-:W-:Y:S01]  /*4c10*/  UIADD3 UR4, UPT, UPT, UR17, 0x1e0, URZ ;  /* 0x000001e011047890 */ /* 0x000fe2000fffe0ff */
[----:B------:R-:W-:Y:S02]  /*4c20*/  PLOP3.LUT P0, PT, PT, PT, UP1, 0x80, 0x8 ;  /* 0x000000000008781c */ /* 0x000fe40003f0f018 */
[----:B------:R-:W1:Y:S02]  /*4c30*/  SYNCS.PHASECHK.TRANS64.TRYWAIT P1, [UR17+0x1e0], R2 ;  /* 0x0001e002ff0075a7 */ /* 0x000e640008021111 */
[----:B-1----:R-:W-:Y:S09]  /*4c40*/  @!P1 BRA `(.L_x_98) ;  /* 0x0000004000c09947 */ /* 0x002ff20003800000 */
.L_x_191:
[----:B------:R-:W-:Y:S01]  /*4c50*/  @!UP1 UPRMT UR4, UR34, 0x654, UR4 ;  /* 0x0000065422049896 */ /* 0x000fe20008000004 */
[----:B------:R-:W-:Y:S01]  /*4c60*/  UMOV UR5, 0xffff ;  /* 0x0000ffff00057882 */ /* 0x000fe20000000000 */
[----:B------:R-:W-:-:S07]  /*4c70*/  UMOV UR6, 0x1 ;  /* 0x0000000100067882 */ /* 0x000fce0000000000 */
[----:B------:R-:W-:Y:S01]  /*4c80*/  @!P0 SYNCS.ARRIVE.TRANS64.RED.A1T0 RZ, [UR4], RZ ;  /* 0x000000ffffff89a7 */ /* 0x000fe20008100404 */
[----:B------:R-:W-:Y:S01]  /*4c90*/  NOP ;  /* 0x0000000000007918 */ /* 0x000fe20000000000 */
[----:B-1----:R-:W1:Y:S01]  /*4ca0*/  LDS R0, [UR8+0x14] ;  /* 0x00001408ff007984 */ /* 0x002e620008000800 */
[----:B------:R-:W-:-:S04]  /*4cb0*/  ULOP3.LUT UR4, UR32, 0xffff, URZ, 0xc0, !UPT ;  /* 0x0000ffff20047892 */ /* 0x000fc8000f8ec0ff */
[----:B------:R-:W-:-:S04]  /*4cc0*/  USHF.R.U32.HI UR4, URZ, 0x5, UR4 ;  /* 0x00000005ff047899 */ /* 0x000fc80008011604 */
[----:B------:R-:W-:Y:S02]  /*4cd0*/  USHF.L.U32 UR5, UR5, UR4, URZ ;  /* 0x0000000405057299 */ /* 0x000fe400080006ff */
[----:B------:R-:W-:-:S04]  /*4ce0*/  USHF.L.U32 UR4, UR6, UR4, URZ ;  /* 0x0000000406047299 */ /* 0x000fc800080006ff */
[----:B-1----:R-:W-:-:S04]  /*4cf0*/  LOP3.LUT R0, R0, UR5, RZ, 0xc0, !PT ;  /* 0x0000000500007c12 */ /* 0x002fc8000f8ec0ff */
[----:B------:R-:W-:-:S13]  /*4d00*/  ISETP.NE.AND P0, PT, R0, UR5, PT ;  /* 0x0000000500007c0c */ /* 0x000fda000bf05270 */
[----:B------:R-:W-:Y:S05]  /*4d10*/  @P0 BRA `(.L_x_99) ;  /* 0x0000000000580947 */ /* 0x000fea0003800000 */
[----:B------:R-:W1:Y:S02]  /*4d20*/  LDS R0, [UR8+0x18] ;  /* 0x00001808ff007984 */ /* 0x000e640008000800 */
[----:B-1----:R-:W-:-:S04]  /*4d30*/  LOP3.LUT R0, R0, UR4, RZ, 0xc0, !PT ;  /* 0x0000000400007c12 */ /* 0x002fc8000f8ec0ff */
[----:B------:R-:W-:-:S13]  /*4d40*/  ISETP.NE.AND P0, PT, R0, UR4, PT ;  /* 0x0000000400007c0c */ /* 0x000fda000bf05270 */
[----:B------:R-:W-:Y:S05]  /*4d50*/  @P0 BRA `(.L_x_100) ;  /* 0x00000000003c0947 */ /* 0x000fea0003800000 */
[----:B------:R-:W1:Y:S01]  /*4d60*/  S2R R2, SR_LANEID ;  /* 0x0000000000027919 */ /* 0x000e620000000000 */
[----:B------:R-:W-:-:S06]  /*4d70*/  ULOP3.LUT UR5, URZ, UR5, URZ, 0x33, !UPT ;  /* 0x00000005ff057292 */ /* 0x000fcc000f8e33ff */
[----:B------:R-:W-:-:S04]  /*4d80*/  IMAD.U32 R0, RZ, RZ, UR5 ;  /* 0x00000005ff007e24 */ /* 0x000fc8000f8e00ff */
[----:B------:R2:W4:Y:S02]  /*4d90*/  REDUX UR7, R0 ;  /* 0x00000000000773c4 */ /* 0x0005240000000000 */
[----:B------:R1:W-:Y:S01]  /*4da0*/  UTCATOMSWS.AND URZ, UR5 ;  /* 0x0000000500ff79e3 */ /* 0x0003e20008000000 */
[----:B--2---:R-:W-:Y:S01]  /*4db0*/  LOP3.LUT R0, RZ, UR4, RZ, 0x33, !PT ;  /* 0x00000004ff007c12 */ /* 0x004fe2000f8e33ff */
[----:B------:R-:W-:Y:S02]  /*4dc0*/  VOTEU.ANY UR4, UPT, PT ;  /* 0x0000000000047886 */ /* 0x000fe400038e0100 */
[----:B------:R-:W-:Y:S02]  /*4dd0*/  UFLO.U32 UR4, UR4 ;  /* 0x00000004000472bd */ /* 0x000fe400080e0000 */
[----:B------:R-:W2:Y:S04]  /*4de0*/  REDUX UR6, R0 ;  /* 0x00000000000673c4 */ /* 0x000ea80000000000 */
[----:B-1----:R-:W-:-:S02]  /*4df0*/  ISETP.EQ.U32.AND P0, PT, R2, UR4, PT ;  /* 0x0000000402007c0c */ /* 0x002fc4000bf02070 */
[----:B----4-:R-:W-:-:S11]  /*4e00*/  MOV R2, UR7 ;  /* 0x0000000700027c02 */ /* 0x010fd60008000f00 */
[----:B------:R1:W-:Y:S01]  /*4e10*/  @P0 ATOMS.AND RZ, [UR8+0x14], R2 ;  /* 0x00001402ffff098c */ /* 0x0003e2000a800008 */
[----:B--2---:R-:W-:-:S05]  /*4e20*/  IMAD.U32 R0, RZ, RZ, UR6 ;  /* 0x00000006ff007e24 */ /* 0x004fca000f8e00ff */
[----:B------:R1:W-:Y:S01]  /*4e30*/  @P0 ATOMS.AND RZ, [UR8+0x18], R0 ;  /* 0x00001800ffff098c */ /* 0x0003e2000a800008 */
[----:B------:R-:W-:Y:S05]  /*4e40*/  BRA `(.L_x_101) ;  /* 0x0000000000147947 */ /* 0x000fea0003800000 */
.L_x_100:
[----:B------:R-:W-:Y:S02]  /*4e50*/  MOV R2, 0x4e70 ;  /* 0x00004e7000027802 */ /* 0x000fe40000000f00 */
[----:B---3-5:R-:W-:Y:S05]  /*4e60*/  CALL.REL.NOINC `($__internal_0_$__cuda_sm10x_tcgen05_guardrail_trap_col_being_dealloced_not_returned_by_alloc) ;  /* 0x0000004000d47944 */ /* 0x028fea0003c00000 */
[----:B------:R-:W-:Y:S05]  /*4e70*/  BRA `(.L_x_101) ;  /* 0x0000000000087947 */ /* 0x000fea0003800000 */
.L_x_99:
[----:B------:R-:W-:Y:S02]  /*4e80*/  MOV R2, 0x4ea0 ;  /* 0x00004ea000027802 */ /* 0x000fe40000000f00 */
[----:B---3-5:R-:W-:Y:S05]  /*4e90*/  CALL.REL.NOINC `($__internal_2_$__cuda_sm10x_tcgen05_guardrail_trap_unallocated_columns_being_dealloced) ;  /* 0x0000004000e07944 */ /* 0x028fea0003c00000 */
.L_x_101:
[----:B------:R-:W-:Y:S01]  /*4ea0*/  NOP ;  /* 0x0000000000007918 */ /* 0x000fe20000000000 */
[----:B------:R-:W-:Y:S05]  /*4eb0*/  EXIT ;  /* 0x000000000000794d */ /* 0x000fea0003800000 */
.L_x_72:
[----:B------:R-:W-:-:S09]  /*4ec0*/  UISETP.NE.OR UP0, UPT, UR13, 0x3, !UP4 ;  /* 0x000000030d00788c */ /* 0x000fd2000e705670 */
[----:B------:R-:W-:Y:S05]  /*4ed0*/  BRA.U UP0, `(.L_x_102) ;  /* 0x0000000d00347547 */ /* 0x000fea000b800000 */
[----:B------:R-:W2:Y:S01]  /*4ee0*/  LDCU.64 UR4, c[0x0][0x888] ;  /* 0x00011100ff0477ac */ /* 0x000ea20008000a00 */
[----:B------:R-:W3:Y:S01]  /*4ef0*/  S2UR UR10, SR_CgaCtaId ;  /* 0x00000000000a79c3 */ /* 0x000ee20000008800 */
[----:B------:R-:W-:Y:S02]  /*4f00*/  HFMA2 R9, -RZ, RZ, 0, 0 ;  /* 0x00000000ff097431 */ /* 0x000fe400000001ff */
[----:B------:R-:W-:Y:S01]  /*4f10*/  IMAD.MOV.U32 R11, RZ, RZ, 0x1 ;  /* 0x00000001ff0b7424 */ /* 0x000fe200078e00ff */
[----:B------:R-:W4:Y:S01]  /*4f20*/  LDCU UR33, c[0x0][0x370] ;  /* 0x00006e00ff2177ac */ /* 0x000f220008000800 */
[----:B------:R-:W-:Y:S01]  /*4f30*/  IMAD.MOV.U32 R10, RZ, RZ, RZ ;  /* 0x000000ffff0a7224 */ /* 0x000fe200078e00ff */
[----:B------:R-:W-:Y:S01]  /*4f40*/  MOV R8, 0x2000 ;  /* 0x0000200000087802 */ /* 0x000fe20000000f00 */
[----:B------:R-:W4:Y:S01]  /*4f50*/  LDCU.128 UR28, c[0x0][0xb10] ;  /* 0x00016200ff1c77ac */ /* 0x000f220008000c00 */
[----:B------:R-:W1:Y:S01]  /*4f60*/  LDC.64 R12, c[0x0][0x348] ;  /* 0x0000d200ff0c7b82 */ /* 0x000e620000000a00 */
[----:B------:R-:W3:Y:S01]  /*4f70*/  LDCU UR32, c[0x0][0x374] ;  /* 0x00006e80ff2077ac */ /* 0x000ee20008000800 */
[----:B------:R-:W3:Y:S01]  /*4f80*/  LDCU.64 UR26, c[0x0][0x890] ;  /* 0x00011200ff1a77ac */ /* 0x000ee20008000a00 */
[----:B--2---:R-:W-:Y:S01]  /*4f90*/  UISETP.NE.U32.AND UP0, UPT, UR4, URZ, UPT ;  /* 0x000000ff0400728c */ /* 0x004fe2000bf05070 */
[----:B------:R-:W2:Y:S01]  /*4fa0*/  LDCU UR16, c[0x0][0xb0c] ;  /* 0x00016180ff1077ac */ /* 0x000ea20008000800 */
[----:B------:R-:W2:Y:S01]  /*4fb0*/  LDCU UR38, c[0x0][0xb20] ;  /* 0x00016400ff2677ac */ /* 0x000ea20008000800 */
[----:B------:R-:W2:Y:S01]  /*4fc0*/  LDCU UR4, c[0x0][0xb30] ;  /* 0x00016600ff0477ac */ /* 0x000ea20008000800 */
[----:B------:R-:W-:Y:S01]  /*4fd0*/  UMOV UR17, 0x400 ;  /* 0x0000040000117882 */ /* 0x000fe20000000000 */
[----:B----4-:R-:W-:-:S02]  /*4fe0*/  UIMAD.WIDE.U32 UR6, UR33, UR28, URZ ;  /* 0x0000001c210672a5 */ /* 0x010fc4000f8e00ff */
[----:B---3--:R-:W-:Y:S02]  /*4ff0*/  UIMAD.WIDE.U32 UR8, UR32, UR31, URZ ;  /* 0x0000001f200872a5 */ /* 0x008fe4000f8e00ff */
[----:B------:R-:W-:Y:S02]  /*5000*/  ULEA UR17, UR10, UR17, 0x18 ;  /* 0x000000110a117291 */ /* 0x000fe4000f8ec0ff */
[----:B------:R-:W-:Y:S02]  /*5010*/  UISETP.NE.U32.AND UP6, UPT, UR26, URZ, UPT ;  /* 0x000000ff1a00728c */ /* 0x000fe4000bfc5070 */
[----:B------:R-:W-:Y:S02]  /*5020*/  UIADD3 UR34, UPT, UPT, UR17, 0x140, URZ ;  /* 0x0000014011227890 */ /* 0x000fe4000fffe0ff */
[----:B------:R-:W-:Y:S02]  /*5030*/  UISETP.NE.AND.EX UP5, UPT, UR5, URZ, UPT, UP0 ;  /* 0x000000ff0500728c */ /* 0x000fe4000bfa5300 */
[----:B------:R-:W-:Y:S01]  /*5040*/  UISETP.NE.AND UP0, UPT, UR42, 0x1, UPT ;  /* 0x000000012a00788c */ /* 0x000fe2000bf05270 */
[----:B------:R-:W-:Y:S01]  /*5050*/  UMOV UR6, UR7 ;  /* 0x0000000700067c82 */ /* 0x000fe20008000000 */
[----:B------:R-:W-:Y:S01]  /*5060*/  UMOV UR35, UR9 ;  /* 0x0000000900237c82 */ /* 0x000fe20008000000 */
[----:B--2---:R-:W-:-:S02]  /*5070*/  UISETP.NE.AND UP0, UPT, UR16, 0x1, UPT ;  /* 0x000000011000788c */ /* 0x004fc4000bf05270 */
[----:B------:R-:W-:Y:S02]  /*5080*/  UPLOP3.LUT UP4, UPT, UPT, UPT, UPT, 0x40, 0x4 ;  /* 0x000000000004789c */ /* 0x000fe40003f8e870 */
[----:B------:R-:W-:Y:S01]  /*5090*/  UISETP.GE.AND UP2, UPT, UR42, 0x1, UPT ;  /* 0x000000012a00788c */ /* 0x000fe2000bf46270 */
[----:B------:R-:W2:Y:S01]  /*50a0*/  LDCU.64 UR14, c[0x0][0xb28] ;  /* 0x00016500ff0e77ac */ /* 0x000ea20008000a00 */
[----:B------:R-:W-:Y:S02]  /*50b0*/  UISETP.NE.AND.EX UP6, UPT, UR27, URZ, UPT, UP6 ;  /* 0x000000ff1b00728c */ /* 0x000fe4000bfc5360 */
[----:B------:R-:W-:Y:S02]  /*50c0*/  UPRMT UR34, UR10, 0x654, UR34 ;  /* 0x000006540a227896 */ /* 0x000fe40008000022 */
[----:B------:R-:W-:Y:S02]  /*50d0*/  USHF.R.U32.HI UR37, URZ, UR29, UR6 ;  /* 0x0000001dff257299 */ /* 0x000fe40008011606 */
[----:B------:R-:W-:-:S02]  /*50e0*/  USHF.R.U32.HI UR35, URZ, UR38, UR35 ;  /* 0x00000026ff237299 */ /* 0x000fc40008011623 */
[----:B------:R-:W-:Y:S02]  /*50f0*/  UISETP.NE.AND UP0, UPT, UR30, 0x1, UPT ;  /* 0x000000011e00788c */ /* 0x000fe4000bf05270 */
[----:B-1----:R-:W-:-:S11]  /*5100*/  UISETP.NE.AND UP3, UPT, UR4, 0x1, UPT ;  /* 0x000000010400788c */ /* 0x002fd6000bf65270 */
.L_x_110:
[C---:B------:R-:W-:Y:S02]  /*5110*/  LEA R3, R10.reuse, UR17, 0x3 ;  /* 0x000000110a037c11 */ /* 0x040fe4000f8e18ff */
[----:B------:R-:W-:Y:S02]  /*5120*/  SHF.L.U32 R0, R9, 0x1f, RZ ;  /* 0x0000001f09007819 */ /* 0x000fe400000006ff */
[----:B------:R-:W-:Y:S02]  /*5130*/  LEA R4, R10, UR17, 0x4 ;  /* 0x000000110a047c11 */ /* 0x000fe4000f8e20ff */
[----:B-1----:R-:W1:Y:S02]  /*5140*/  SYNCS.PHASECHK.TRANS64.TRYWAIT P0, [R3+URZ+0x160], R0 ;  /* 0x00016000030075a7 */ /* 0x002e6400080011ff */
[----:B-1----:R-:W-:Y:S05]  /*5150*/  @!P0 BRA `(.L_x_103) ;  /* 0x0000003c00948947 */ /* 0x002fea0003800000 */
.L_x_192:
        /* <DEDUP_REMOVED lines=8> */
[----:B---3--:R-:W-:Y:S11]  /*51e0*/  LOP3.LUT P0, RZ, R6, 0x1, RZ, 0xc0, !PT ;  /* 0x0000000106ff7812 */ /* 0x008ff6000780c0ff */
[----:B------:R-:W-:Y:S02]  /*51f0*/  @!UPT UIADD3 URZ, UPT, UPT, URZ, URZ, URZ ;  /* 0x000000fffffff290 */ /* 0x000fe4000fffe0ff */
[----:B----4-:R-:W-:Y:S01]  /*5200*/  VOTEU.ANY UP2, P0 ;  /* 0x0000000000ff7886 */ /* 0x010fe20000040100 */
[----:B------:R-:W-:Y:S11]  /*5210*/  PLOP3.LUT P0, PT, PT, PT, UP2, 0x80, 0x8 ;  /* 0x000000000008781c */ /* 0x000ff60003f0f028 */
[----:B------:R-:W-:Y:S02]  /*5220*/  @!UPT UIADD3 URZ, UPT, UPT, URZ, URZ, URZ ;  /* 0x000000fffffff290 */ /* 0x000fe4000fffe0ff */
[----:B-1----:R-:W-:Y:S02]  /*5230*/  @P0 SHF.R.U32.HI R0, RZ, 0x10, R5 ;  /* 0x00000010ff000819 */ /* 0x002fe40000011605 */
[----:B------:R-:W-:Y:S02]  /*5240*/  @P0 MOV R2, R4 ;  /* 0x0000000400020202 */ /* 0x000fe40000000f00 */
[----:B------:R-:W-:Y:S01]  /*5250*/  @P0 R2UR UR4, R0 ;  /* 0x00000000000402ca */ /* 0x000fe200000e0000 */
[----:B------:R-:W-:Y:S01]  /*5260*/  VIADD R0, R3, 0x170 ;  /* 0x0000017003007836 */ /* 0x000fe20000000000 */
[----:B------:R-:W-:Y:S02]  /*5270*/  @P0 LOP3.LUT R4, R5, 0xffff, RZ, 0xc0, !PT ;  /* 0x0000ffff05040812 */ /* 0x000fe400078ec0ff */
[----:B------:R-:W-:Y:S02]  /*5280*/  @P0 R2UR UR6, R2 ;  /* 0x00000000020602ca */ /* 0x000fe400000e0000 */
[----:B------:R-:W-:Y:S02]  /*5290*/  PRMT R0, RZ, 0x654, R0 ;  /* 0x00000654ff007816 */ /* 0x000fe40000000000 */
[----:B------:R-:W-:Y:S02]  /*52a0*/  @P0 R2UR UR5, R4 ;  /* 0x00000000040502ca */ /* 0x000fe400000e0000 */
[----:B------:R1:W-:Y:S03]  /*52b0*/  SYNCS.ARRIVE.TRANS64.RED.A1T0 RZ, [R0+URZ], RZ ;  /* 0x000000ff00ff79a7 */ /* 0x0003e600081004ff */
[----:B------:R-:W-:Y:S04]  /*52c0*/  @UP2 UMOV UR25, UR4 ;  /* 0x0000000400192c82 */ /* 0x000fe80008000000 */
[----:B------:R-:W-:Y:S04]  /*52d0*/  @UP2 UMOV UR13, UR6 ;  /* 0x00000006000d2c82 */ /* 0x000fe80008000000 */
[----:B------:R-:W-:Y:S01]  /*52e0*/  @UP2 UMOV UR7, UR5 ;  /* 0x0000000500072c82 */ /* 0x000fe20008000000 */
[----:B------:R-:W-:Y:S05]  /*52f0*/  BRA.U !UP0, `(.L_x_104) ;  /* 0x0000000108c07547 */ /* 0x000fea000b800000 */
[----:B------:R-:W-:Y:S02]  /*5300*/  UIMAD.WIDE.U32 UR10, UR7, UR31, URZ ;  /* 0x0000001f070a72a5 */ /* 0x000fe4000f8e00ff */
[----:B------:R-:W-:Y:S02]  /*5310*/  UP2UR UR12, UPR, URZ, 0x4 ;  /* 0x00000004ff0c7883 */ /* 0x000fe40008000000 */
[----:B------:R-:W-:Y:S02]  /*5320*/  UISETP.NE.AND UP2, UPT, UR30, 0x1, UPT ;  /* 0x000000011e00788c */ /* 0x000fe4000bf45270 */
[----:B------:R-:W-:Y:S02]  /*5330*/  UIMAD.WIDE.U32 UR18, UR13, UR28, URZ ;  /* 0x0000001c0d1272a5 */ /* 0x000fe4000f8e00ff */
[----:B------:R-:W-:Y:S02]  /*5340*/  USEL UR4, UR32, UR35, !UP2 ;  /* 0x0000002320047287 */ /* 0x000fe4000d000000 */
[----:B------:R-:W-:Y:S02]  /*5350*/  UISETP.NE.AND UP0, UPT, UR16, 0x1, UPT ;  /* 0x000000011000788c */ /* 0x000fe4000bf05270 */
[----:B------:R-:W-:Y:S02]  /*5360*/  UP2UR UR24, UPR, URZ, 0x2 ;  /* 0x00000002ff187883 */ /* 0x000fe40008000000 */
[----:B------:R-:W-:Y:S02]  /*5370*/  UISETP.NE.AND UP1, UPT, UR42, 0x1, UPT ;  /* 0x000000012a00788c */ /* 0x000fe4000bf25270 */
[----:B--2---:R-:W-:Y:S02]  /*5380*/  UIMAD.WIDE.U32 UR20, UR4, UR14, URZ ;  /* 0x0000000e041472a5 */ /* 0x004fe4000f8e00ff */
[----:B------:R-:W-:Y:S01]  /*5390*/  USEL UR8, UR33, UR37, !UP0 ;  /* 0x0000002521087287 */ /* 0x000fe2000c000000 */
[----:B------:R-:W-:Y:S02]  /*53a0*/  UMOV UR5, UR11 ;  /* 0x0000000b00057c82 */ /* 0x000fe40008000000 */
[----:B------:R-:W-:Y:S02]  /*53b0*/  USHF.R.U32.HI UR6, URZ, UR38, UR5 ;  /* 0x00000026ff067299 */ /* 0x000fe40008011605 */
[----:B------:R-:W-:Y:S02]  /*53c0*/  UIMAD.WIDE.U32 UR22, UR8, UR14, URZ ;  /* 0x0000000e081672a5 */ /* 0x000fe4000f8e00ff */
[----:B------:R-:W-:Y:S02]  /*53d0*/  USEL UR6, UR7, UR6, !UP2 ;  /* 0x0000000607067287 */ /* 0x000fe4000d000000 */
[----:B------:R-:W-:Y:S02]  /*53e0*/  UISETP.NE.AND UP2, UPT, UR12, URZ, UPT ;  /* 0x000000ff0c00728c */ /* 0x000fe4000bf45270 */
[----:B------:R-:W-:Y:S01]  /*53f0*/  UIMAD.WIDE.U32 UR10, UR6, UR14, URZ ;  /* 0x0000000e060a72a5 */ /* 0x000fe2000f8e00ff */
[----:B------:R-:W-:Y:S02]  /*5400*/  UMOV UR5, UR19 ;  /* 0x0000001300057c82 */ /* 0x000fe40008000000 */
[----:B------:R-:W-:Y:S03]  /*5410*/  USHF.R.U32.HI UR9, URZ, UR29, UR5 ;  /* 0x0000001dff097299 */ /* 0x000fe60008011605 */
[----:B------:R-:W-:Y:S02]  /*5420*/  UMOV UR5, UR21 ;  /* 0x0000001500057c82 */ /* 0x000fe40008000000 */
[----:B------:R-:W-:Y:S03]  /*5430*/  @UP1 USHF.R.U32.HI UR4, URZ, UR15, UR5 ;  /* 0x0000000fff041299 */ /* 0x000fe60008011605 */
[----:B------:R-:W-:Y:S01]  /*5440*/  UMOV UR5, UR23 ;  /* 0x0000001700057c82 */ /* 0x000fe20008000000 */
[----:B------:R-:W-:Y:S02]  /*5450*/  UIMAD UR4, UR42, UR4, URZ ;  /* 0x000000042a0472a4 */ /* 0x000fe4000f8e02ff */
[----:B------:R-:W-:Y:S02]  /*5460*/  @UP1 USHF.R.U32.HI UR8, URZ, UR15, UR5 ;  /* 0x0000000fff081299 */ /* 0x000fe40008011605 */
[----:B------:R-:W-:Y:S02]  /*5470*/  USEL UR5, UR13, UR9, !UP0 ;  /* 0x000000090d057287 */ /* 0x000fe4000c000000 */
[----:B------:R-:W-:Y:S02]  /*5480*/  UIMAD UR9, UR42, UR8, URZ ;  /* 0x000000082a0972a4 */ /* 0x000fe4000f8e02ff */
[----:B------:R-:W-:Y:S03]  /*5490*/  UISETP.GE.AND UP0, UPT, UR6, UR4, UPT ;  /* 0x000000040600728c */ /* 0x000fe6000bf06270 */
[----:B------:R-:W-:Y:S01]  /*54a0*/  UMOV UR4, UR11 ;  /* 0x0000000b00047c82 */ /* 0x000fe20008000000 */
[----:B------:R-:W-:Y:S02]  /*54b0*/  UISETP.GE.OR UP0, UPT, UR5, UR9, UP0 ;  /* 0x000000090500728c */ /* 0x000fe40008706670 */
[----:B------:R-:W-:Y:S02]  /*54c0*/  USHF.R.U32.HI UR4, URZ, UR15, UR4 ;  /* 0x0000000fff047299 */ /* 0x000fe40008011604 */
[----:B------:R-:W-:Y:S02]  /*54d0*/  UIMAD.WIDE.U32 UR10, UR5, UR14, URZ ;  /* 0x0000000e050a72a5 */ /* 0x000fe4000f8e00ff */
[----:B------:R-:W-:Y:S04]  /*54e0*/  USEL UR12, UR6, UR4, !UP1 ;  /* 0x00000004060c7287 */ /* 0x000fe8000c800000 */
[----:B------:R-:W-:Y:S01]  /*54f0*/  UIADD3 UR9, UPT, UPT, -UR12, URZ, URZ ;  /* 0x000000ff0c097290 */ /* 0x000fe2000fffe1ff */
[----:B------:R-:W-:Y:S02]  /*5500*/  @!UP0 UMOV UR4, UR11 ;  /* 0x0000000b00048c82 */ /* 0x000fe40008000000 */
[----:B------:R-:W-:Y:S02]  /*5510*/  @!UP0 USHF.R.U32.HI UR4, URZ, UR15, UR4 ;  /* 0x0000000fff048299 */ /* 0x000fe40008011604 */
[----:B------:R-:W-:Y:S02]  /*5520*/  UIMAD UR9, UR42, UR9, UR6 ;  /* 0x000000092a0972a4 */ /* 0x000fe4000f8e0206 */
[----:B------:R-:W-:Y:S02]  /*5530*/  @!UP0 USEL UR4, UR5, UR4, !UP1 ;  /* 0x0000000405048287 */ /* 0x000fe4000c800000 */
[----:B------:R-:W-:Y:S02]  /*5540*/  UISETP.NE.AND UP1, UPT, UR24, URZ, UPT ;  /* 0x000000ff1800728c */ /* 0x000fe4000bf25270 */
[----:B------:R-:W-:Y:S02]  /*5550*/  @!UP0 UIMAD UR9, UR8, UR9, UR4 ;  /* 0x00000009080982a4 */ /* 0x000fe4000f8e0204 */
[----:B------:R-:W-:Y:S02]  /*5560*/  @!UP0 UIADD3 UR10, UPT, UPT, UR12, -UR4, URZ ;  /* 0x800000040c0a8290 */ /* 0x000fe4000fffe0ff */
[----:B------:R-:W-:Y:S02]  /*5570*/  UIADD3 UR4, UPT, UPT, -UR5, URZ, URZ ;  /* 0x000000ff05047290 */ /* 0x000fe4000fffe1ff */
[----:B------:R-:W-:Y:S02]  /*5580*/  UIADD3 UR8, UPT, UPT, -UR6, URZ, URZ ;  /* 0x000000ff06087290 */ /* 0x000fe4000fffe1ff */
[----:B------:R-:W-:Y:S02]  /*5590*/  @!UP0 UIMAD UR6, UR10, UR42, UR5 ;  /* 0x0000002a0a0682a4 */ /* 0x000fe4000f8e0205 */
[----:B------:R-:W-:Y:S02]  /*55a0*/  UIMAD UR13, UR16, UR4, UR13 ;  /* 0x00000004100d72a4 */ /* 0x000fe4000f8e020d */
[----:B------:R-:W-:Y:S01]  /*55b0*/  UIMAD UR7, UR30, UR8, UR7 ;  /* 0x000000081e0772a4 */ /* 0x000fe2000f8e0207 */
[----:B------:R-:W-:Y:S02]  /*55c0*/  @!UP0 UMOV UR5, UR9 ;  /* 0x0000000900058c82 */ /* 0x000fe40008000000 */
[----:B------:R-:W-:Y:S02]  /*55d0*/  UIMAD UR13, UR5, UR16, UR13 ;  /* 0x00000010050d72a4 */ /* 0x000fe4000f8e020d */
[----:B------:R-:W-:Y:S11]  /*55e0*/  UIMAD UR7, UR6, UR30, UR7 ;  /* 0x0000001e060772a4 */ /* 0x000ff6000f8e0207 */
[----:B------:R-:W-:Y:S01]  /*55f0*/  @!UPT UIADD3 URZ, UPT, UPT, URZ, URZ, URZ ;  /* 0x000000fffffff290 */ /* 0x000fe2000fffe0ff */
.L_x_104:
[----:B------:R-:W3:Y:S01]  /*5600*/  @!UP3 LDCU.128 UR20, c[0x0][0xb10] ;  /* 0x00016200ff14b7ac */ /* 0x000ee20008000c00 */
[----:B------:R-:W-:Y:S02]  /*5610*/  ISETP.NE.U32.AND P0, PT, RZ, UR26, PT ;  /* 0x0000001aff007c0c */ /* 0x000fe4000bf05070 */
[----:B------:R-:W-:Y:S02]  /*5620*/  SHF.L.U32 R2, R11, 0x1f, RZ ;  /* 0x0000001f0b027819 */ /* 0x000fe400000006ff */
[----:B------:R-:W-:Y:S01]  /*5630*/  ISETP.NE.AND.EX P0, PT, RZ, UR27, PT, P0 ;  /* 0x0000001bff007c0c */ /* 0x000fe2000bf05300 */
[----:B------:R-:W4:Y:S01]  /*5640*/  @!UP3 LDCU UR5, c[0x0][0xb0c] ;  /* 0x00016180ff05b7ac */ /* 0x000f220008000800 */
[----:B---3--:R-:W-:Y:S07]  /*5650*/  UIMAD.WIDE.U32 UR8, UR13, UR20, URZ ;  /* 0x000000140d0872a5 */ /* 0x008fee000f8e00ff */
[----:B------:R-:W-:Y:S01]  /*5660*/  @!UP3 UMOV UR4, UR9 ;  /* 0x000000090004bc82 */ /* 0x000fe20008000000 */
[----:B----4-:R-:W-:Y:S02]  /*5670*/  @!UP3 UISETP.NE.AND UP0, UPT, UR5, 0x1, UPT ;  /* 0x000000010500b88c */ /* 0x010fe4000bf05270 */
[----:B------:R-:W-:Y:S02]  /*5680*/  @!UP3 USHF.R.U32.HI UR4, URZ, UR21, UR4 ;  /* 0x00000015ff04b299 */ /* 0x000fe40008011604 */
[----:B------:R-:W-:Y:S02]  /*5690*/  UIMAD.WIDE.U32 UR8, UR7, UR23, URZ ;  /* 0x00000017070872a5 */ /* 0x000fe4000f8e00ff */
[----:B------:R-:W-:Y:S02]  /*56a0*/  @!UP3 USEL UR10, UR13, UR4, !UP0 ;  /* 0x000000040d0ab287 */ /* 0x000fe4000c000000 */
[----:B------:R-:W-:Y:S03]  /*56b0*/  @!UP3 UISETP.NE.AND UP0, UPT, UR22, 0x1, UPT ;  /* 0x000000011600b88c */ /* 0x000fe6000bf05270 */
[----:B------:R-:W-:Y:S02]  /*56c0*/  @!UP3 UMOV UR6, UR9 ;  /* 0x000000090006bc82 */ /* 0x000fe40008000000 */
[----:B------:R-:W3:Y:S02]  /*56d0*/  @!UP3 LDCU UR4, c[0x0][0xb20] ;  /* 0x00016400ff04b7ac */ /* 0x000ee40008000800 */
[----:B---3--:R-:W-:Y:S04]  /*56e0*/  @!UP3 USHF.R.U32.HI UR6, URZ, UR4, UR6 ;  /* 0x00000004ff06b299 */ /* 0x008fe80008011606 */
[----:B------:R-:W-:Y:S04]  /*56f0*/  @!UP3 USEL UR6, UR7, UR6, !UP0 ;  /* 0x000000060706b287 */ /* 0x000fe8000c000000 */
[----:B------:R-:W-:Y:S02]  /*5700*/  @!UP3 UIADD3 UR4, UPT, UPT, -UR10, UR6, URZ ;  /* 0x000000060a04b290 */ /* 0x000fe4000fffe1ff */
[----:B------:R-:W-:Y:S02]  /*5710*/  @!UP3 UIADD3 UR6, UPT, UPT, UR10, -UR6, URZ ;  /* 0x800000060a06b290 */ /* 0x000fe4000fffe0ff */
[----:B------:R-:W-:Y:S02]  /*5720*/  @!UP3 UIMAD UR13, UR4, UR5, UR13 ;  /* 0x00000005040db2a4 */ /* 0x000fe4000f8e020d */
[----:B------:R-:W-:Y:S01]  /*5730*/  @!UP3 UIMAD UR7, UR6, UR22, UR7 ;  /* 0x000000160607b2a4 */ /* 0x000fe2000f8e0207 */
[----:B------:R-:W-:Y:S11]  /*5740*/  BRA.U UP4, `(.L_x_105) ;  /* 0x0000000104107547 */ /* 0x000ff6000b800000 */
[----:B------:R-:W-:Y:S04]  /*5750*/  MOV R3, UR43 ;  /* 0x0000002b00037c02 */ /* 0x000fe80008000f00 */
[----:B------:R-:W-:Y:S04]  /*5760*/  SHF.L.U32 R3, R3, 0x1f, RZ ;  /* 0x0000001f03037819 */ /* 0x000fe800000006ff */
[----:B------:R-:W3:Y:S02]  /*5770*/  SYNCS.PHASECHK.TRANS64.TRYWAIT P1, [UR17+0x158], R3 ;  /* 0x00015803ff0075a7 */ /* 0x000ee40008021111 */
[----:B---3--:R-:W-:Y:S05]  /*5780*/  @!P1 BRA `(.L_x_106) ;  /* 0x00000038001c9947 */ /* 0x008fea0003800000 */
.L_x_105:
[----:B------:R-:W-:Y:S05]  /*5790*/  BRA.U !UP6, `(.L_x_107) ;  /* 0x000000010e387547 */ /* 0x000fea000b800000 */
[----:B------:R-:W-:Y:S01]  /*57a0*/  UPLOP3.LUT UP1, UPT, UPT, UPT, UP5, 0x80, 0x8 ;  /* 0x000000000008789c */ /* 0x000fe20003f2f050 */
[----:B-1----:R-:W-:Y:S01]  /*57b0*/  HFMA2 R0, -RZ, RZ, 0, 5.9604644775390625e-08 ;  /* 0x00000001ff007431 */ /* 0x002fe200000001ff */
[----:B------:R-:W1:Y:S01]  /*57c0*/  LDCU.64 UR8, c[0x0][0x358] ;  /* 0x00006b00ff0877ac */ /* 0x000e620008000a00 */
[----:B------:R-:W-:Y:S03]  /*57d0*/  IMAD.MOV.U32 R141, RZ, RZ, 0x1 ;  /* 0x00000001ff8d7424 */ /* 0x000fe600078e00ff */
[----:B------:R-:W-:Y:S05]  /*57e0*/  PLOP3.LUT P1, PT, PT, PT, UP1, 0x80, 0x8 ;  /* 0x000000000008781c */ /* 0x000fea0003f2f018 */
[----:B------:R-:W3:Y:S01]  /*57f0*/  @UP1 LDCU.64 UR4, c[0x0][0x888] ;  /* 0x00011100ff0417ac */ /* 0x000ee20008000a00 */
[----:B------:R-:W-:Y:S07]  /*5800*/  @UP1 UIMAD UR6, UR36, UR26, URZ ;  /* 0x0000001a240612a4 */ /* 0x000fee000f8e02ff */
[----:B------:R-:W-:Y:S01]  /*5810*/  @!P1 PRMT R141, R0, 0x7610, R141 ;  /* 0x00007610008d9816 */ /* 0x000fe2000000008d */
[----:B---3--:R-:W-:Y:S06]  /*5820*/  @UP1 UIMAD.WIDE UR4, UR6, 0x4, UR4 ;  /* 0x00000004060418a5 */ /* 0x008fec000f8e0204 */
[----:B------:R-:W-:Y:S01]  /*5830*/  IMAD.U32 R4, RZ, RZ, UR4 ;  /* 0x00000004ff047e24 */ /* 0x000fe2000f8e00ff */
[----:B------:R-:W-:Y:S04]  /*5840*/  MOV R5, UR5 ;  /* 0x0000000500057c02 */ /* 0x000fe80008000f00 */
[----:B------:R-:W3:Y:S01]  /*5850*/  @!UP1 LDCU UR4, c[0x0][0x880] ;  /* 0x00011000ff0497ac */ /* 0x000ee20008000800 */
[----:B-1---5:R4:W5:Y:S02]  /*5860*/  @P1 LDG.E R71, desc[UR8][R4.64] ;  /* 0x0000000804471981 */ /* 0x022964000c1e1900 */
[----:B---34-:R-:W-:Y:S07]  /*5870*/  @!P1 IMAD.U32 R71, RZ, RZ, UR4 ;  /* 0x00000004ff479e24 */ /* 0x018fee000f8e00ff */
.L_x_107:
[----:B-----5:R-:W-:Y:S01]  /*5880*/  @!P0 FSETP.EQ.AND P2, PT, R71, RZ, PT ;  /* 0x000000ff4700820b */ /* 0x020fe20003f42000 */
[----:B------:R-:W-:Y:S01]  /*5890*/  @!UPT UIADD3 URZ, UPT, UPT, URZ, URZ, URZ ;  /* 0x000000fffffff290 */ /* 0x000fe2000fffe0ff */
[----:B------:R-:W-:Y:S11]  /*58a0*/  @!P0 BRA `(.L_x_108) ;  /* 0x0000000000148947 */ /* 0x000ff60003800000 */
[----:B------:R-:W-:Y:S02]  /*58b0*/  LOP3.LUT P0, RZ, R141, 0xff, RZ, 0xc0, !PT ;  /* 0x000000ff8dff7812 */ /* 0x000fe4000780c0ff */
[----:B------:R-:W-:Y:S04]  /*58c0*/  PLOP3.LUT P2, PT, PT, PT, UP1, 0x80, 0x8 ;  /* 0x000000000008781c */ /* 0x000fe80003f4f018 */
[----:B------:R-:W-:Y:S07]  /*58d0*/  PLOP3.LUT P2, PT, P2, PT, PT, 0x8, 0x80 ;  /* 0x000000000080781c */ /* 0x000fee000174e170 */
[----:B------:R-:W-:Y:S11]  /*58e0*/  @P0 FSETP.EQ.AND P2, PT, R71, RZ, PT ;  /* 0x000000ff4700020b */ /* 0x000ff60003f42000 */
[----:B------:R-:W-:Y:S02]  /*58f0*/  @!UPT UIADD3 URZ, UPT, UPT, URZ, URZ, URZ ;  /* 0x000000fffffff290 */ /* 0x000fe4000fffe0ff */
.L_x_108:
[----:B------:R-:W3:Y:S01]  /*5900*/  SYNCS.PHASECHK.TRANS64.TRYWAIT P0, [UR17+0x148], R2 ;  /* 0x00014802ff0075a7 */ /* 0x000ee20008001111 */
[----:B------:R-:W-:Y:S02]  /*5910*/  ELECT P1, URZ, PT ;  /* 0x0000000000ff782f */ /* 0x000fe40003820000 */
[----:B------:R-:W-:Y:S01]  /*5920*/  IADD3 R10, PT, PT, R10, 0x1, RZ ;  /* 0x000000010a0a7810 */ /* 0x000fe20007ffe0ff */
[----:B---3--:R-:W-:Y:S10]  /*5930*/  @!P0 BRA `(.L_x_109) ;  /* 0x0000003400c88947 */ /* 0x008ff40003800000 */
.L_x_195:
[----:B------:R-:W-:Y:S01]  /*5940*/  PLOP3.LUT P1, PT, P2, P1, PT, 0xf2, 0x2f ;  /* 0x00000000002f781c */ /* 0x000fe20001723e72 */
[----:B------:R-:W-:Y:S01]  /*5950*/  UMOV UR18, 0x0 ;  /* 0x0000000000127882 */ /* 0x000fe20000000000 */
[----:B------:R-:W-:Y:S01]  /*5960*/  UMOV UR19, 0x10000000 ;  /* 0x1000000000137882 */ /* 0x000fe20000000000 */
[----:B------:R-:W-:Y:S01]  /*5970*/  UMOV UR12, UR36 ;  /* 0x00000024000c7c82 */ /* 0x000fe20008000000 */
[----:B------:R-:W-:Y:S01]  /*5980*/  LOP3.LUT R11, R11, 0x1, RZ, 0x3c, !PT ;  /* 0x000000010b0b7812 */ /* 0x000fe200078e3cff */
[----:B------:R-:W-:Y:S01]  /*5990*/  UMOV UR36, UR25 ;  /* 0x0000001900247c82 */ /* 0x000fe20008000000 */
[----:B------:R-:W-:Y:S07]  /*59a0*/  UPLOP3.LUT UP4, UPT, UPT, UPT, UPT, 0x80, 0x8 ;  /* 0x000000000008789c */ /* 0x000fee0003f8f070 */
[----:B-1----:R-:W-:Y:S01]  /*59b0*/  @!P1 IADD3 R2, P0, PT, R12, 0x580, RZ ;  /* 0x000005800c029810 */ /* 0x002fe20007f1e0ff */
[----:B------:R-:W-:Y:S03]  /*59c0*/  VOTEU.ALL UP0, P1 ;  /* 0x0000000000ff7886 */ /* 0x000fe60000800000 */
[----:B------:R-:W-:Y:S01]  /*59d0*/  @!P1 R2UR UR5, R2 ;  /* 0x00000000020592ca */ /* 0x000fe200000e0000 */
[----:B------:R-:W-:Y:S01]  /*59e0*/  @!P1 IMAD.X R0, RZ, RZ, R13, P0 ;  /* 0x000000ffff009224 */ /* 0x000fe200000e060d */
[----:B------:R-:W-:Y:S01]  /*59f0*/  @!UP0 USHF.L.U32 UR10, UR46, 0x6, URZ ;  /* 0x000000062e0a8899 */ /* 0x000fe200080006ff */
[----:B------:R-:W-:Y:S01]  /*5a00*/  ISETP.NE.AND P0, PT, R10, 0x2, PT ;  /* 0x000000020a00780c */ /* 0x000fe20003f05270 */
[----:B------:R-:W-:Y:S02]  /*5a10*/  @!UP0 USHF.L.U32 UR11, UR45, 0x7, URZ ;  /* 0x000000072d0b8899 */ /* 0x000fe400080006ff */
[----:B------:R-:W-:Y:S01]  /*5a20*/  @!P1 R2UR UR4, R0 ;  /* 0x00000000000492ca */ /* 0x000fe200000e0000 */
[----:B------:R-:W-:Y:S01]  /*5a30*/  @!UP0 UIADD3 UR8, UPT, UPT, UR17, 0x400, URZ ;  /* 0x0000040011088890 */ /* 0x000fe2000fffe0ff */
[----:B------:R-:W-:Y:S01]  /*5a40*/  SEL R0, RZ, 0x1, P0 ;  /* 0x00000001ff007807 */ /* 0x000fe20000000000 */
[----:B------:R-:W-:Y:S01]  /*5a50*/  @!UP0 UIADD3 UR9, UPT, UPT, UR17, 0x140, URZ ;  /* 0x0000014011098890 */ /* 0x000fe2000fffe0ff */
[----:B------:R-:W-:Y:S01]  /*5a60*/  SEL R10, R10, RZ, P0 ;  /* 0x000000ff0a0a7207 */ /* 0x000fe20000000000 */
[----:B------:R-:W-:Y:S01]  /*5a70*/  VOTEU.ALL UP0, P1 ;  /* 0x0000000000ff7886 */ /* 0x000fe20000800000 */
[----:B------:R-:W-:Y:S01]  /*5a80*/  LOP3.LUT R9, R9, R0, RZ, 0x3c, !PT ;  /* 0x0000000009097212 */ /* 0x000fe200078e3cff */
[----:B------:R-:W-:Y:S01]  /*5a90*/  IMAD.U32 R2, RZ, RZ, UR5 ;  /* 0x00000005ff027e24 */ /* 0x000fe2000f8e00ff */
[----:B------:R-:W-:Y:S02]  /*5aa0*/  UIADD3 UR46, UPT, UPT, UR7, UR59, URZ ;  /* 0x0000003b072e7290 */ /* 0x000fe4000fffe0ff */
[----:B------:R-:W-:Y:S03]  /*5ab0*/  UIADD3 UR45, UPT, UPT, UR13, UR55, URZ ;  /* 0x000000370d2d7290 */ /* 0x000fe6000fffe0ff */
[----:B------:R-:W-:Y:S01]  /*5ac0*/  IMAD.U32 R3, RZ, RZ, UR4 ;  /* 0x00000004ff037e24 */ /* 0x000fe2000f8e00ff */
[----:B------:R-:W-:Y:S04]  /*5ad0*/  @!P1 R2UR UR4, R2 ;  /* 0x00000000020492ca */ /* 0x000fe800000e0000 */
[----:B------:R-:W-:Y:S11]  /*5ae0*/  @!P1 R2UR UR5, R3 ;  /* 0x00000000030592ca */ /* 0x000ff600000e0000 */
[----:B------:R-:W-:Y:S02]  /*5af0*/  @!UPT UIADD3 URZ, UPT, UPT, URZ, URZ, URZ ;  /* 0x000000fffffff290 */ /* 0x000fe4000fffe0ff */
[----:B------:R1:W-:Y:S01]  /*5b00*/  @!UP0 UTMALDG.3D [UR8], [UR4], desc[UR18] ;  /* 0x00001208040085b4 */ /* 0x0003e20008011000 */
[----:B------:R1:W-:Y:S01]  /*5b10*/  @!P1 SYNCS.ARRIVE.TRANS64.RED.A0TR RZ, [UR17+0x140], R8 ;  /* 0x00014008ffff99a7 */ /* 0x0003e20008300411 */
[----:B------:R-:W-:Y:S01]  /*5b20*/  SYNCS.ARRIVE.TRANS64.RED.A1T0 RZ, [UR34], RZ ;  /* 0x000000ffffff79a7 */ /* 0x000fe20008100422 */
[----:B------:R-:W-:Y:S05]  /*5b30*/  BRA.U UP2, `(.L_x_110) ;  /* 0xfffffff502747547 */ /* 0x000fea000b83ffff */
[----:B------:R-:W-:Y:S07]  /*5b40*/  MOV R0, UR17 ;  /* 0x0000001100007c02 */ /* 0x000fee0008000f00 */
.L_x_111:
[----:B---3--:R-:W-:-:S04]  /*5b50*/  SHF.L.U32 R2, R11, 0x1f, RZ ;  /* 0x0000001f0b027819 */ /* 0x008fc800000006ff */
[----:B------:R3:W4:Y:S03]  /*5b60*/  SYNCS.PHASECHK.TRANS64.TRYWAIT P0, [R0+URZ+0x148], R2 ;  /* 0x00014802000075a7 */ /* 0x00072600080011ff */
[----:B----4-:R-:W-:Y:S05]  /*5b70*/  @!P0 NANOSLEEP.SYNCS 0x989680 ;  /* 0x009896800000895d */ /* 0x010fea0003900000 */
[----:B------:R-:W4:Y:S02]  /*5b80*/  @!P0 SYNCS.PHASECHK.TRANS64 P0, [R0+URZ+0x148], R2 ;  /* 0x00014802000085a7 */ /* 0x000f2400080010ff */
[----:B-12-4-:R-:W-:Y:S05]  /*5b90*/  @P0 EXIT ;  /* 0x000000000000094d */ /* 0x016fea0003800000 */
[----:B------:R-:W-:Y:S05]  /*5ba0*/  BRA `(.L_x_111) ;  /* 0xfffffffc00e87947 */ /* 0x000fea000383ffff */
.L_x_102:
[----:B------:R-:W-:-:S06]  /*5bb0*/  UISETP.GE.AND UP0, UPT, UR13, 0x4, UPT ;  /* 0x000000040d00788c */ /* 0x000fcc000bf06270 */
[----:B------:R-:W-:-:S13]  /*5bc0*/  PLOP3.LUT P0, PT, PT, PT, UP0, 0x80, 0x8 ;  /* 0x000000000008781c */ /* 0x000fda0003f0f008 */
[----:B-1----:R-:W-:Y:S05]  /*5bd0*/  @!P0 EXIT ;  /* 0x000000000000894d */ /* 0x002fea0003800000 */
[----:B------:R-:W1:Y:S08]  /*5be0*/  S2UR UR4, SR_CgaCtaId ;  /* 0x00000000000479c3 */ /* 0x000e700000008800 */
[----:B------:R-:W-:Y:S01]  /*5bf0*/  BAR.SYNC.DEFER_BLOCKING 0x6, 0xa0 ;  /* 0x0182800000007b1d */ /* 0x000fe20000010000 */
[C---:B------:R-:W-:Y:S01]  /*5c00*/  IMAD.SHL.U32 R4, R131.reuse, 0x40, RZ ;  /* 0x0000004083047824 */ /* 0x040fe200078e00ff */
[----:B------:R-:W-:Y:S01]  /*5c10*/  CS2R R146, SRZ ;  /* 0x0000000000927805 */ /* 0x000fe2000001ff00 */
[C---:B------:R-:W-:Y:S01]  /*5c20*/  IMAD.SHL.U32 R140, R131.reuse, 0x8, RZ ;  /* 0x00000008838c7824 */ /* 0x040fe200078e00ff */
[----:B------:R-:W-:Y:S01]  /*5c30*/  CS2R R144, SRZ ;  /* 0x0000000000907805 */ /* 0x000fe2000001ff00 */
[C---:B------:R-:W-:Y:S01]  /*5c40*/  IMAD.SHL.U32 R148, R131.reuse, 0x10, RZ ;  /* 0x0000001083947824 */ /* 0x040fe200078e00ff */
[----:B------:R-:W-:Y:S01]  /*5c50*/  UMOV UR44, 0x400 ;  /* 0x00000400002c7882 */ /* 0x000fe20000000000 */
[----:B------:R-:W-:Y:S01]  /*5c60*/  LOP3.LUT R5, R4, 0x180, RZ, 0xc0, !PT ;  /* 0x0000018004057812 */ /* 0x000fe200078ec0ff */
[----:B------:R-:W2:Y:S01]  /*5c70*/  LDC.64 R136, c[0x0][0x888] ;  /* 0x00022200ff887b82 */ /* 0x000ea20000000a00 */
[----:B------:R-:W-:Y:S01]  /*5c80*/  IMAD.U32 R69, R131, 0x10000, RZ ;  /* 0x0001000083457824 */ /* 0x000fe200078e00ff */
[----:B------:R-:W-:Y:S01]  /*5c90*/  LOP3.LUT R150, R148, 0x20, RZ, 0xc0, !PT ;  /* 0x0000002094967812 */ /* 0x000fe200078ec0ff */
[----:B------:R-:W-:Y:S01]  /*5ca0*/  IMAD.MOV.U32 R68, RZ, RZ, RZ ;  /* 0x000000ffff447224 */ /* 0x000fe200078e00ff */
[----:B------:R-:W-:Y:S01]  /*5cb0*/  LOP3.LUT R140, R5, 0x30, R140, 0xf8, !PT ;  /* 0x00000030058c7812 */ /* 0x000fe200078ef88c */
[----:B------:R-:W3:Y:S01]  /*5cc0*/  LDCU UR53, c[0x0][0x370] ;  /* 0x00006e00ff3577ac */ /* 0x000ee20008000800 */
[----:B------:R-:W-:-:S02]  /*5cd0*/  LOP3.LUT R69, R69, 0x600000, RZ, 0xc0, !PT ;  /* 0x0060000045457812 */ /* 0x000fc400078ec0ff */
[----:B------:R-:W4:Y:S01]  /*5ce0*/  LDC.64 R138, c[0x0][0x890] ;  /* 0x00022400ff8a7b82 */ /* 0x000f220000000a00 */
[----:B------:R-:W-:Y:S01]  /*5cf0*/  LOP3.LUT R140, R140, 0x1e40, R4, 0xf8, !PT ;  /* 0x00001e408c8c7812 */ /* 0x000fe200078ef804 */
[----:B------:R-:W2:Y:S01]  /*5d00*/  LDCU.64 UR62, c[0x0][0x348] ;  /* 0x00006900ff3e77ac */ /* 0x000ea20008000a00 */
[----:B------:R-:W-:Y:S01]  /*5d10*/  LOP3.LUT R148, R148, 0x40, RZ, 0xc0, !PT ;  /* 0x0000004094947812 */ /* 0x000fe200078ec0ff */
[----:B------:R-:W2:Y:S04]  /*5d20*/  LDCU UR43, c[0x0][0xb0c] ;  /* 0x00016180ff2b77ac */ /* 0x000ea80008000800 */
[----:B------:R-:W2:Y:S01]  /*5d30*/  LDC.64 R134, c[0x0][0x8b0] ;  /* 0x00022c00ff867b82 */ /* 0x000ea20000000a00 */
[----:B-1----:R-:W-:Y:S01]  /*5d40*/  ULEA UR44, UR4, UR44, 0x18 ;  /* 0x0000002c042c7291 */ /* 0x002fe2000f8ec0ff */
[----:B------:R-:W1:Y:S06]  /*5d50*/  LDCU UR61, c[0x0][0xb20] ;  /* 0x00016400ff3d77ac */ /* 0x000e6c0008000800 */
[----:B------:R-:W1:Y:S01]  /*5d60*/  LDC.64 R132, c[0x0][0x8a8] ;  /* 0x00022a00ff847b82 */ /* 0x000e620000000a00 */
[----:B------:R-:W-:Y:S01]  /*5d70*/  VIADD R149, R140, UR44 ;  /* 0x0000002c8c957c36 */ /* 0x000fe20008000000 */
[----:B------:R-:W-:Y:S01]  /*5d80*/  UIADD3 UR4, UPT, UPT, UR44, 0x2400, URZ ;  /* 0x000024002c047890 */ /* 0x000fe2000fffe0ff */
[----:B------:R-:W3:Y:S01]  /*5d90*/  LDS R0, [UR44+0x210] ;  /* 0x0002102cff007984 */ /* 0x000ee20008000800 */
[----:B------:R-:W1:Y:S02]  /*5da0*/  LDCU UR39, c[0x0][0xb30] ;  /* 0x00016600ff2777ac */ /* 0x000e640008000800 */
[----:B------:R-:W-:-:S02]  /*5db0*/  IADD3 R150, PT, PT, -R150, 0x400, R149 ;  /* 0x0000040096967810 */ /* 0x000fc40007ffe195 */
[----:B------:R-:W-:Y:S01]  /*5dc0*/  IADD3 R149, PT, PT, -R148, 0x400, R149 ;  /* 0x0000040094957810 */ /* 0x000fe20007ffe195 */
[----:B------:R-:W-:Y:S01]  /*5dd0*/  IMAD.U32 R151, RZ, RZ, UR4 ;  /* 0x00000004ff977e24 */ /* 0x000fe2000f8e00ff */
[----:B------:R-:W1:Y:S01]  /*5de0*/  LDCU.64 UR56, c[0x0][0x888] ;  /* 0x00011100ff3877ac */ /* 0x000e620008000a00 */
[----:B------:R-:W-:Y:S01]  /*5df0*/  IMAD.IADD R148, R150, 0x1, -R148 ;  /* 0x0000000196947824 */ /* 0x000fe200078e0a94 */
[----:B------:R-:W1:Y:S01]  /*5e00*/  LDCU.64 UR40, c[0x0][0xb28] ;  /* 0x00016500ff2877ac */ /* 0x000e620008000a00 */
[----:B------:R-:W1:Y:S01]  /*5e10*/  LDCU.128 UR48, c[0x0][0xb10] ;  /* 0x00016200ff3077ac */ /* 0x000e620008000c00 */
[----:B------:R-:W1:Y:S01]  /*5e20*/  LDCU UR52, c[0x0][0x374] ;  /* 0x00006e80ff3477ac */ /* 0x000e620008000800 */
[----:B------:R-:W-:Y:S01]  /*5e30*/  UIADD3 UR58, UPT, UPT, UR44, 0x400, URZ ;  /* 0x000004002c3a7890 */ /* 0x000fe2000fffe0ff */
[----:B--234-:R-:W-:-:S11]  /*5e40*/  IMAD.IADD R69, R0, 0x1, R69 ;  /* 0x0000000100457824 */ /* 0x01cfd600078e0245 */
.L_x_129:
[----:B------:R-:W-:Y:S02]  /*5e50*/  LEA R3, R144, UR44, 0x3 ;  /* 0x0000002c90037c11 */ /* 0x000fe4000f8e18ff */
[----:B------:R-:W-:Y:S02]  /*5e60*/  SHF.L.U32 R0, R146, 0x1f, RZ ;  /* 0x0000001f92007819 */ /* 0x000fe400000006ff */
[----:B------:R-:W-:Y:S02]  /*5e70*/  LEA R4, R144, UR44, 0x4 ;  /* 0x0000002c90047c11 */ /* 0x000fe4000f8e20ff */
[----:B--2---:R-:W2:Y:S02]  /*5e80*/  SYNCS.PHASECHK.TRANS64.TRYWAIT P0, [R3+URZ+0x160], R0 ;  /* 0x00016000030075a7 */ /* 0x004ea400080011ff */
[----:B-12---:R-:W-:Y:S05]  /*5e90*/  @!P0 BRA `(.L_x_112) ;  /* 0x0000003000888947 */ /* 0x006fea0003800000 */
.L_x_196:
        /* <DEDUP_REMOVED lines=11> */
[----:B------:R-:W-:Y:S01]  /*5f50*/  PLOP3.LUT P0, PT, PT, PT, UP1, 0x80, 0x8 ;  /* 0x000000000008781c */ /* 0x000fe20003f0f018 */
[----:B------:R-:W-:Y:S11]  /*5f60*/  UP2UR UR47, UPR, URZ, 0x2 ;  /* 0x00000002ff2f7883 */ /* 0x000ff60008000000 */
[----:B------:R-:W-:Y:S01]  /*5f70*/  @!UPT UIADD3 URZ, UPT, UPT, URZ, URZ, URZ ;  /* 0x000000fffffff290 */ /* 0x000fe2000fffe0ff */
[----:B--2---:R-:W-:Y:S02]  /*5f80*/  @P0 SHF.R.U32.HI R0, RZ, 0x10, R5 ;  /* 0x00000010ff000819 */ /* 0x004fe40000011605 */
        /* <DEDUP_REMOVED lines=12> */
[----:B-1----:R-:W-:Y:S02]  /*6050*/  UIMAD.WIDE.U32 UR4, UR52, UR51, URZ ;  /* 0x00000033340472a5 */ /* 0x002fe4000f8e00ff */
[----:B------:R-:W-:Y:S02]  /*6060*/  UIMAD.WIDE.U32 UR6, UR53, UR48, URZ ;  /* 0x00000030350672a5 */ /* 0x000fe4000f8e00ff */
[----:B------:R-:W-:Y:S02]  /*6070*/  UISETP.NE.AND UP0, UPT, UR50, 0x1, UPT ;  /* 0x000000013200788c */ /* 0x000fe4000bf05270 */
[----:B------:R-:W-:Y:S02]  /*6080*/  UIMAD.WIDE.U32 UR8, UR37, UR51, URZ ;  /* 0x00000033250872a5 */ /* 0x000fe4000f8e00ff */
[----:B------:R-:W-:Y:S02]  /*6090*/  UIMAD.WIDE.U32 UR10, UR38, UR48, URZ ;  /* 0x00000030260a72a5 */ /* 0x000fe4000f8e00ff */
[----:B------:R-:W-:Y:S02]  /*60a0*/  UISETP.NE.AND UP1, UPT, UR43, 0x1, UPT ;  /* 0x000000012b00788c */ /* 0x000fe4000bf25270 */
[----:B------:R-:W-:Y:S01]  /*60b0*/  UISETP.NE.AND UP2, UPT, UR42, 0x1, UPT ;  /* 0x000000012a00788c */ /* 0x000fe2000bf45270 */
[----:B------:R-:W-:Y:S02]  /*60c0*/  UMOV UR4, UR5 ;  /* 0x0000000500047c82 */ /* 0x000fe40008000000 */
[----:B------:R-:W-:Y:S03]  /*60d0*/  USHF.R.U32.HI UR5, URZ, UR61, UR4 ;  /* 0x0000003dff057299 */ /* 0x000fe60008011604 */
[----:B------:R-:W-:Y:S02]  /*60e0*/  UMOV UR4, UR7 ;  /* 0x0000000700047c82 */ /* 0x000fe40008000000 */
[----:B------:R-:W-:Y:S02]  /*60f0*/  USHF.R.U32.HI UR7, URZ, UR49, UR4 ;  /* 0x00000031ff077299 */ /* 0x000fe40008011604 */
[----:B------:R-:W-:Y:S02]  /*6100*/  USEL UR4, UR52, UR5, !UP0 ;  /* 0x0000000534047287 */ /* 0x000fe4000c000000 */
[----:B------:R-:W-:Y:S01]  /*6110*/  USEL UR7, UR53, UR7, !UP1 ;  /* 0x0000000735077287 */ /* 0x000fe2000c800000 */
[----:B------:R-:W-:Y:S01]  /*6120*/  UMOV UR5, UR9 ;  /* 0x0000000900057c82 */ /* 0x000fe20008000000 */
[----:B------:R-:W-:Y:S02]  /*6130*/  UIMAD.WIDE.U32 UR8, UR4, UR40, URZ ;  /* 0x00000028040872a5 */ /* 0x000fe4000f8e00ff */
[----:B------:R-:W-:Y:S03]  /*6140*/  USHF.R.U32.HI UR6, URZ, UR61, UR5 ;  /* 0x0000003dff067299 */ /* 0x000fe60008011605 */
[----:B------:R-:W-:Y:S01]  /*6150*/  UMOV UR5, UR11 ;  /* 0x0000000b00057c82 */ /* 0x000fe20008000000 */
[----:B------:R-:W-:Y:S02]  /*6160*/  UIMAD.WIDE.U32 UR10, UR7, UR40, URZ ;  /* 0x00000028070a72a5 */ /* 0x000fe4000f8e00ff */
[----:B------:R-:W-:Y:S02]  /*6170*/  USHF.R.U32.HI UR12, URZ, UR49, UR5 ;  /* 0x00000031ff0c7299 */ /* 0x000fe40008011605 */
[----:B------:R-:W-:Y:S01]  /*6180*/  USEL UR6, UR37, UR6, !UP0 ;  /* 0x0000000625067287 */ /* 0x000fe2000c000000 */
[----:B------:R-:W-:Y:S02]  /*6190*/  UMOV UR5, UR9 ;  /* 0x0000000900057c82 */ /* 0x000fe40008000000 */
[----:B------:R-:W-:Y:S01]  /*61a0*/  UMOV UR10, UR11 ;  /* 0x0000000b000a7c82 */ /* 0x000fe20008000000 */
[----:B------:R-:W-:Y:S02]  /*61b0*/  @UP2 USHF.R.U32.HI UR4, URZ, UR41, UR5 ;  /* 0x00000029ff042299 */ /* 0x000fe40008011605 */
[----:B------:R-:W-:Y:S02]  /*61c0*/  @UP2 USHF.R.U32.HI UR7, URZ, UR41, UR10 ;  /* 0x00000029ff072299 */ /* 0x000fe4000801160a */
[----:B------:R-:W-:Y:S02]  /*61d0*/  UIMAD UR4, UR42, UR4, URZ ;  /* 0x000000042a0472a4 */ /* 0x000fe4000f8e02ff */
[----:B------:R-:W-:Y:S02]  /*61e0*/  UIMAD.WIDE.U32 UR10, UR6, UR40, URZ ;  /* 0x00000028060a72a5 */ /* 0x000fe4000f8e00ff */
[----:B------:R-:W-:Y:S02]  /*61f0*/  USEL UR5, UR38, UR12, !UP1 ;  /* 0x0000000c26057287 */ /* 0x000fe4000c800000 */
[----:B------:R-:W-:Y:S02]  /*6200*/  UIMAD UR8, UR42, UR7, URZ ;  /* 0x000000072a0872a4 */ /* 0x000fe4000f8e02ff */
[----:B------:R-:W-:Y:S03]  /*6210*/  UISETP.GE.AND UP0, UPT, UR6, UR4, UPT ;  /* 0x000000040600728c */ /* 0x000fe6000bf06270 */
[----:B------:R-:W-:Y:S01]  /*6220*/  UMOV UR4, UR11 ;  /* 0x0000000b00047c82 */ /* 0x000fe20008000000 */
[----:B------:R-:W-:Y:S02]  /*6230*/  UISETP.GE.OR UP0, UPT, UR5, UR8, UP0 ;  /* 0x000000080500728c */ /* 0x000fe40008706670 */
[----:B------:R-:W-:Y:S02]  /*6240*/  USHF.R.U32.HI UR4, URZ, UR41, UR4 ;  /* 0x00000029ff047299 */ /* 0x000fe40008011604 */
[----:B------:R-:W-:Y:S02]  /*6250*/  UIMAD.WIDE.U32 UR8, UR5, UR40, URZ ;  /* 0x00000028050872a5 */ /* 0x000fe4000f8e00ff */
[----:B------:R-:W-:Y:S02]  /*6260*/  USEL UR11, UR6, UR4, !UP2 ;  /* 0x00000004060b7287 */ /* 0x000fe4000d000000 */
[----:B------:R-:W-:Y:S02]  /*6270*/  UIADD3 UR8, UPT, UPT, -UR5, URZ, URZ ;  /* 0x000000ff05087290 */ /* 0x000fe4000fffe1ff */
[----:B------:R-:W-:Y:S01]  /*6280*/  UIADD3 UR10, UPT, UPT, -UR11, URZ, URZ ;  /* 0x000000ff0b0a7290 */ /* 0x000fe2000fffe1ff */
[----:B------:R-:W-:Y:S01]  /*6290*/  @!UP0 UMOV UR4, UR9 ;  /* 0x0000000900048c82 */ /* 0x000fe20008000000 */
[----:B------:R-:W-:Y:S02]  /*62a0*/  UIADD3 UR9, UPT, UPT, -UR6, URZ, URZ ;  /* 0x000000ff06097290 */ /* 0x000fe4000fffe1ff */
[----:B------:R-:W-:Y:S02]  /*62b0*/  @!UP0 USHF.R.U32.HI UR4, URZ, UR41, UR4 ;  /* 0x00000029ff048299 */ /* 0x000fe40008011604 */
[----:B------:R-:W-:Y:S02]  /*62c0*/  UIMAD UR10, UR42, UR10, UR6 ;  /* 0x0000000a2a0a72a4 */ /* 0x000fe4000f8e0206 */
[----:B------:R-:W-:Y:S04]  /*62d0*/  @!UP0 USEL UR4, UR5, UR4, !UP2 ;  /* 0x0000000405048287 */ /* 0x000fe8000d000000 */
[----:B------:R-:W-:Y:S02]  /*62e0*/  @!UP0 UIMAD UR10, UR7, UR10, UR4 ;  /* 0x0000000a070a82a4 */ /* 0x000fe4000f8e0204 */
[----:B------:R-:W-:Y:S02]  /*62f0*/  @!UP0 UIADD3 UR11, UPT, UPT, UR11, -UR4, URZ ;  /* 0x800000040b0b8290 */ /* 0x000fe4000fffe0ff */
[----:B------:R-:W-:Y:S02]  /*6300*/  UIMAD UR7, UR43, UR8, UR38 ;  /* 0x000000082b0772a4 */ /* 0x000fe4000f8e0226 */
[----:B------:R-:W-:Y:S02]  /*6310*/  @!UP0 UIMAD UR6, UR11, UR42, UR5 ;  /* 0x0000002a0b0682a4 */ /* 0x000fe4000f8e0205 */
[----:B------:R-:W-:Y:S01]  /*6320*/  UIMAD UR4, UR50, UR9, UR37 ;  /* 0x00000009320472a4 */ /* 0x000fe2000f8e0225 */
[----:B------:R-:W-:Y:S02]  /*6330*/  @!UP0 UMOV UR5, UR10 ;  /* 0x0000000a00058c82 */ /* 0x000fe40008000000 */
[----:B------:R-:W-:Y:S02]  /*6340*/  UIMAD UR38, UR5, UR43, UR7 ;  /* 0x0000002b052672a4 */ /* 0x000fe4000f8e0207 */
[----:B------:R-:W-:Y:S11]  /*6350*/  UIMAD UR37, UR6, UR50, UR4 ;  /* 0x00000032062572a4 */ /* 0x000ff6000f8e0204 */
[----:B------:R-:W-:Y:S01]  /*6360*/  @!UPT UIADD3 URZ, UPT, UPT, URZ, URZ, URZ ;  /* 0x000000fffffff290 */ /* 0x000fe2000fffe0ff */
.L_x_113:
[----:B-1----:R-:W-:Y:S01]  /*6370*/  UISETP.NE.AND UP0, UPT, UR39, 0x1, UPT ;  /* 0x000000012700788c */ /* 0x002fe2000bf05270 */
[----:B------:R-:W-:Y:S10]  /*6380*/  IADD3 R144, PT, PT, R144, 0x1, RZ ;  /* 0x0000000190907810 */ /* 0x000ff40007ffe0ff */
[----:B------:R-:W1:Y:S01]  /*6390*/  @!UP0 LDCU.128 UR12, c[0x0][0xb10] ;  /* 0x00016200ff0c87ac */ /* 0x000e620008000c00 */
[----:B------:R-:W3:Y:S01]  /*63a0*/  @!UP0 LDCU UR5, c[0x0][0xb0c] ;  /* 0x00016180ff0587ac */ /* 0x000ee20008000800 */
[----:B------:R-:W4:Y:S01]  /*63b0*/  @!UP0 LDCU UR10, c[0x0][0xb20] ;  /* 0x00016400ff0a87ac */ /* 0x000f220008000800 */
[----:B-1----:R-:W-:Y:S02]  /*63c0*/  UIMAD.WIDE.U32 UR8, UR38, UR12, URZ ;  /* 0x0000000c260872a5 */ /* 0x002fe4000f8e00ff */
[----:B------:R-:W-:Y:S02]  /*63d0*/  UIMAD.WIDE.U32 UR6, UR37, UR15, URZ ;  /* 0x0000000f250672a5 */ /* 0x000fe4000f8e00ff */
[----:B------:R-:W-:Y:S03]  /*63e0*/  @!UP0 UISETP.NE.AND UP1, UPT, UR14, 0x1, UPT ;  /* 0x000000010e00888c */ /* 0x000fe6000bf25270 */
[----:B------:R-:W-:Y:S01]  /*63f0*/  @!UP0 UMOV UR4, UR9 ;  /* 0x0000000900048c82 */ /* 0x000fe20008000000 */
[----:B---3--:R-:W-:Y:S02]  /*6400*/  @!UP0 UISETP.NE.AND UP2, UPT, UR5, 0x1, UPT ;  /* 0x000000010500888c */ /* 0x008fe4000bf45270 */
[----:B------:R-:W-:Y:S01]  /*6410*/  @!UP0 USHF.R.U32.HI UR4, URZ, UR13, UR4 ;  /* 0x0000000dff048299 */ /* 0x000fe20008011604 */
[----:B------:R-:W-:Y:S02]  /*6420*/  @!UP0 UMOV UR6, UR7 ;  /* 0x0000000700068c82 */ /* 0x000fe40008000000 */
[----:B----4-:R-:W-:Y:S02]  /*6430*/  @!UP0 USHF.R.U32.HI UR6, URZ, UR10, UR6 ;  /* 0x0000000aff068299 */ /* 0x010fe40008011606 */
[----:B------:R-:W-:Y:S02]  /*6440*/  @!UP0 USEL UR7, UR38, UR4, !UP2 ;  /* 0x0000000426078287 */ /* 0x000fe4000d000000 */
[----:B------:R-:W-:Y:S04]  /*6450*/  @!UP0 USEL UR6, UR37, UR6, !UP1 ;  /* 0x0000000625068287 */ /* 0x000fe8000c800000 */
[----:B------:R-:W-:Y:S02]  /*6460*/  @!UP0 UIADD3 UR4, UPT, UPT, -UR7, UR6, URZ ;  /* 0x0000000607048290 */ /* 0x000fe4000fffe1ff */
[----:B------:R-:W-:Y:S02]  /*6470*/  @!UP0 UIADD3 UR6, UPT, UPT, UR7, -UR6, URZ ;  /* 0x8000000607068290 */ /* 0x000fe4000fffe0ff */
[----:B------:R-:W-:Y:S02]  /*6480*/  @!UP0 UIMAD UR38, UR4, UR5, UR38 ;  /* 0x00000005042682a4 */ /* 0x000fe4000f8e0226 */
[----:B------:R-:W-:Y:S02]  /*6490*/  @!UP0 UIMAD UR37, UR6, UR14, UR37 ;  /* 0x0000000e062582a4 */ /* 0x000fe4000f8e0225 */
[----:B------:R-:W-:Y:S09]  /*64a0*/  ULOP3.LUT UP0, URZ, UR58, 0x1b0, URZ, 0xc0, !UPT ;  /* 0x000001b03aff7892 */ /* 0x000ff2000f80c0ff */
[----:B------:R-:W-:Y:S05]  /*64b0*/  BRA.U !UP0, `(.L_x_114) ;  /* 0x0000000108407547 */ /* 0x000fea000b800000 */
[----:B------:R-:W1:Y:S01]  /*64c0*/  LDCU.64 UR8, c[0x4][0x80] ;  /* 0x01001000ff0877ac */ /* 0x000e620008000a00 */
[----:B------:R-:W-:Y:S01]  /*64d0*/  MOV R3, 0x0 ;  /* 0x0000000000037802 */ /* 0x000fe20000000f00 */
[----:B------:R-:W-:Y:S02]  /*64e0*/  HFMA2 R12, -RZ, RZ, 0, 5.9604644775390625e-08 ;  /* 0x00000001ff0c7431 */ /* 0x000fe400000001ff */
[----:B------:R-:W-:Y:S02]  /*64f0*/  IMAD.MOV.U32 R8, RZ, RZ, 0x70 ;  /* 0x00000070ff087424 */ /* 0x000fe400078e00ff */
[----:B------:R-:W-:Y:S01]  /*6500*/  IMAD.MOV.U32 R13, RZ, RZ, RZ ;  /* 0x000000ffff0d7224 */ /* 0x000fe200078e00ff */
[----:B------:R-:W3:Y:S01]  /*6510*/  LDCU.64 UR6, c[0x4][0x88] ;  /* 0x01001100ff0677ac */ /* 0x000ee20008000a00 */
[----:B------:R-:W4:Y:S01]  /*6520*/  LDC.64 R2, c[0x4][R3] ;  /* 0x0100000003027b82 */ /* 0x000f220000000a00 */
[----:B------:R-:W2:Y:S01]  /*6530*/  LDCU.64 UR4, c[0x4][0x8] ;  /* 0x01000100ff0477ac */ /* 0x000ea20008000a00 */
[----:B-1----:R-:W-:Y:S01]  /*6540*/  MOV R5, UR9 ;  /* 0x0000000900057c02 */ /* 0x002fe20008000f00 */
[----:B------:R-:W-:Y:S01]  /*6550*/  IMAD.U32 R4, RZ, RZ, UR8 ;  /* 0x00000008ff047e24 */ /* 0x000fe2000f8e00ff */
[----:B---3--:R-:W-:Y:S01]  /*6560*/  MOV R7, UR7 ;  /* 0x0000000700077c02 */ /* 0x008fe20008000f00 */
[----:B------:R-:W-:Y:S01]  /*6570*/  IMAD.U32 R6, RZ, RZ, UR6 ;  /* 0x00000006ff067e24 */ /* 0x000fe2000f8e00ff */
[----:B--2---:R-:W-:Y:S01]  /*6580*/  MOV R11, UR5 ;  /* 0x00000005000b7c02 */ /* 0x004fe20008000f00 */
[----:B------:R-:W-:Y:S02]  /*6590*/  IMAD.U32 R10, RZ, RZ, UR4 ;  /* 0x00000004ff0a7e24 */ /* 0x000fe4000f8e00ff */
[----:B------:R-:W-:Y:S07]  /*65a0*/  LEPC R20, `(.L_x_114) ;  /* 0x000000001014794e */ /* 0x000fee0000000000 */
[----:B----45:R-:W-:Y:S05]  /*65b0*/  CALL.ABS.NOINC R2 ;  /* 0x0000000002007343 */ /* 0x030fea0003c00000 */
.L_x_114:
[----:B------:R-:W-:Y:S01]  /*65c0*/  LOP3.LUT P0, RZ, R151, 0x1b0, RZ, 0xc0, !PT ;  /* 0x000001b097ff7812 */ /* 0x000fe2000780c0ff */
[----:B------:R-:W-:Y:S11]  /*65d0*/  BSSY.RECONVERGENT B6, `(.L_x_115) ;  /* 0x0000013000067945 */ /* 0x000ff60003800200 */
[----:B------:R-:W-:Y:S01]  /*65e0*/  @!UPT UIADD3 URZ, UPT, UPT, URZ, URZ, URZ ;  /* 0x000000fffffff290 */ /* 0x000fe2000fffe0ff */
[----:B------:R-:W-:Y:S05]  /*65f0*/  @!P0 BRA `(.L_x_116) ;  /* 0x0000000000408947 */ /* 0x000fea0003800000 */
        /* <DEDUP_REMOVED lines=16> */
.L_x_116:
[----:B------:R-:W-:Y:S05]  /*6700*/  BSYNC.RECONVERGENT B6 ;  /* 0x0000000000067941 */ /* 0x000fea0003800200 */
.L_x_115:
[----:B------:R-:W-:Y:S01]  /*6710*/  ISETP.NE.U32.AND P3, PT, R138, RZ, PT ;  /* 0x000000ff8a00720c */ /* 0x000fe20003f65070 */
[----:B------:R-:W-:Y:S01]  /*6720*/  UISETP.NE.AND UP1, UPT, UR60, URZ, UPT ;  /* 0x000000ff3c00728c */ /* 0x000fe2000bf25270 */
[----:B------:R-:W-:Y:S02]  /*6730*/  ISETP.NE.U32.AND P4, PT, R134, RZ, PT ;  /* 0x000000ff8600720c */ /* 0x000fe40003f85070 */
[----:B------:R-:W-:Y:S02]  /*6740*/  ISETP.NE.AND.EX P3, PT, R139, RZ, PT, P3 ;  /* 0x000000ff8b00720c */ /* 0x000fe40003f65330 */
[----:B------:R-:W-:Y:S02]  /*6750*/  PLOP3.LUT P1, PT, PT, PT, PT, 0x8, 0x80 ;  /* 0x000000000080781c */ /* 0x000fe40003f2e170 */
[----:B------:R-:W-:Y:S02]  /*6760*/  PLOP3.LUT P0, PT, PT, PT, UP1, 0x80, 0x8 ;  /* 0x000000000008781c */ /* 0x000fe40003f0f018 */
[----:B------:R-:W-:Y:S02]  /*6770*/  ISETP.NE.AND.EX P4, PT, R135, RZ, PT, P4 ;  /* 0x000000ff8700720c */ /* 0x000fe40003f85340 */
[----:B------:R-:W1:Y:S09]  /*6780*/  @UP1 LDCU.64 UR4, c[0x0][0x888] ;  /* 0x00011100ff0417ac */ /* 0x000e720008000a00 */
[----:B------:R-:W-:Y:S01]  /*6790*/  @P0 PLOP3.LUT P1, PT, P3, PT, PT, 0x80, 0x8 ;  /* 0x000000000008081c */ /* 0x000fe20001f2f070 */
[----:B-1----:R-:W-:Y:S04]  /*67a0*/  @UP1 UISETP.NE.U32.AND UP0, UPT, UR4, URZ, UPT ;  /* 0x000000ff0400128c */ /* 0x002fe8000bf05070 */
[----:B------:R-:W-:Y:S04]  /*67b0*/  @UP1 UISETP.NE.AND.EX UP0, UPT, UR5, URZ, UPT, UP0 ;  /* 0x000000ff0500128c */ /* 0x000fe8000bf05300 */
[----:B------:R-:W-:Y:S01]  /*67c0*/  @UP1 USEL UR4, URZ, 0xffffffff, UP0 ;  /* 0xffffffffff041887 */ /* 0x000fe20008000000 */
[----:B------:R-:W-:Y:S11]  /*67d0*/  @!P3 BRA `(.L_x_117) ;  /* 0x000000000030b947 */ /* 0x000ff60003800000 */
[----:B------:R-:W-:Y:S01]  /*67e0*/  ISETP.NE.U32.AND P2, PT, R136, RZ, PT ;  /* 0x000000ff8800720c */ /* 0x000fe20003f45070 */
[----:B------:R-:W1:Y:S01]  /*67f0*/  LDCU.64 UR6, c[0x0][0x358] ;  /* 0x00006b00ff0677ac */ /* 0x000e620008000a00 */
[----:B------:R-:W-:Y:S02]  /*6800*/  IMAD.MOV.U32 R141, RZ, RZ, 0x1 ;  /* 0x00000001ff8d7424 */ /* 0x000fe400078e00ff */
[----:B------:R-:W-:Y:S11]  /*6810*/  ISETP.NE.AND.EX P2, PT, R137, RZ, PT, P2 ;  /* 0x000000ff8900720c */ /* 0x000ff60003f45320 */
[----:B------:R-:W-:Y:S02]  /*6820*/  @!UPT UIADD3 URZ, UPT, UPT, URZ, URZ, URZ ;  /* 0x000000fffffff290 */ /* 0x000fe4000fffe0ff */
[----:B------:R-:W3:Y:S01]  /*6830*/  @P2 LDC.64 R2, c[0x0][0x888] ;  /* 0x00022200ff022b82 */ /* 0x000ee20000000a00 */
[----:B--2---:R-:W-:Y:S04]  /*6840*/  @P2 IMAD R0, R138, UR36, RZ ;  /* 0x000000248a002c24 */ /* 0x004fe8000f8e02ff */
[----:B---3--:R-:W-:Y:S04]  /*6850*/  @P2 IMAD.WIDE R2, R0, 0x4, R2 ;  /* 0x0000000400022825 */ /* 0x008fe800078e0202 */
[----:B------:R-:W-:Y:S01]  /*6860*/  HFMA2 R0, -RZ, RZ, 0, 5.9604644775390625e-08 ;  /* 0x00000001ff007431 */ /* 0x000fe200000001ff */
[----:B-1---5:R1:W5:Y:S04]  /*6870*/  @P2 LDG.E R71, desc[UR6][R2.64] ;  /* 0x0000000602472981 */ /* 0x022368000c1e1900 */
[----:B------:R-:W-:Y:S01]  /*6880*/  @!P2 PRMT R141, R0, 0x7610, R141 ;  /* 0x00007610008da816 */ /* 0x000fe2000000008d */
[----:B-1----:R-:W3:Y:S06]  /*6890*/  @!P2 LDC R71, c[0x0][0x880] ;  /* 0x00022000ff47ab82 */ /* 0x002eec0000000800 */
.L_x_117:
[----:B------:R-:W-:Y:S05]  /*68a0*/  @!P4 BRA `(.L_x_118) ;  /* 0x000000000024c947 */ /* 0x000fea0003800000 */
[----:B------:R-:W-:Y:S01]  /*68b0*/  ISETP.NE.U32.AND P2, PT, R132, RZ, PT ;  /* 0x000000ff8400720c */ /* 0x000fe20003f45070 */
[----:B------:R-:W1:Y:S03]  /*68c0*/  LDCU.64 UR6, c[0x0][0x358] ;  /* 0x00006b00ff0677ac */ /* 0x000e660008000a00 */
[----:B------:R-:W-:Y:S11]  /*68d0*/  ISETP.NE.AND.EX P2, PT, R133, RZ, PT, P2 ;  /* 0x000000ff8500720c */ /* 0x000ff60003f45320 */
[----:B------:R-:W-:Y:S02]  /*68e0*/  @!UPT UIADD3 URZ, UPT, UPT, URZ, URZ, URZ ;  /* 0x000000fffffff290 */ /* 0x000fe4000fffe0ff */
[----:B------:R-:W4:Y:S01]  /*68f0*/  @P2 LDC.64 R2, c[0x0][0x8a8] ;  /* 0x00022a00ff022b82 */ /* 0x000f220000000a00 */
[----:B--2---:R-:W-:Y:S04]  /*6900*/  @P2 IMAD R0, R134, UR36, RZ ;  /* 0x0000002486002c24 */ /* 0x004fe8000f8e02ff */
[----:B----4-:R-:W-:Y:S05]  /*6910*/  @P2 IMAD.WIDE R2, R0, 0x4, R2 ;  /* 0x0000000400022825 */ /* 0x010fea00078e0202 */
[----:B-1---5:R1:W5:Y:S02]  /*6920*/  @P2 LDG.E R70, desc[UR6][R2.64] ;  /* 0x0000000602462981 */ /* 0x022364000c1e1900 */
[----:B-1----:R-:W4:Y:S02]  /*6930*/  @!P2 LDC R70, c[0x0][0x8a0] ;  /* 0x00022800ff46ab82 */ /* 0x002f240000000800 */
.L_x_118:
[----:B---3-5:R-:W-:Y:S01]  /*6940*/  @P0 FSETP.NEU.AND P4, PT, R71, RZ, PT ;  /* 0x000000ff4700020b */ /* 0x028fe20003f8d000 */
[----:B--2---:R-:W-:Y:S01]  /*6950*/  IMAD.U32 R0, RZ, RZ, UR4 ;  /* 0x00000004ff007e24 */ /* 0x004fe2000f8e00ff */
[----:B------:R-:W-:Y:S01]  /*6960*/  @P0 LOP3.LUT P2, RZ, R141, 0xff, RZ, 0xc0, !PT ;  /* 0x000000ff8dff0812 */ /* 0x000fe2000784c0ff */
[----:B------:R-:W-:Y:S01]  /*6970*/  BSSY B1, `(.L_x_119) ;  /* 0x000003e000017945 */ /* 0x000fe20003800000 */
[----:B------:R-:W-:Y:S02]  /*6980*/  @P0 SEL R2, RZ, 0xffffffff, P4 ;  /* 0xffffffffff020807 */ /* 0x000fe40002000000 */
[----:B------:R-:W-:Y:S02]  /*6990*/  CS2R R18, SRZ ;  /* 0x0000000000127805 */ /* 0x000fe4000001ff00 */
[----:B------:R-:W-:Y:S02]  /*69a0*/  LEA R143, R68, UR44, 0x3 ;  /* 0x0000002c448f7c11 */ /* 0x000fe4000f8e18ff */
[----:B------:R-:W-:Y:S02]  /*69b0*/  CS2R R16, SRZ ;  /* 0x0000000000107805 */ /* 0x000fe4000001ff00 */
[----:B------:R-:W-:Y:S02]  /*69c0*/  @P1 SEL R2, R0, R2, !P2 ;  /* 0x0000000200021207 */ /* 0x000fe40005000000 */
[----:B------:R-:W-:Y:S02]  /*69d0*/  CS2R R26, SRZ ;  /* 0x00000000001a7805 */ /* 0x000fe4000001ff00 */
[----:B------:R-:W-:Y:S02]  /*69e0*/  SHF.L.U32 R4, R147, 0x1f, RZ ;  /* 0x0000001f93047819 */ /* 0x000fe400000006ff */
[----:B------:R-:W-:Y:S02]  /*69f0*/  CS2R R24, SRZ ;  /* 0x0000000000187805 */ /* 0x000fe4000001ff00 */
[----:B------:R-:W-:Y:S02]  /*6a00*/  @P0 LOP3.LUT R2, R2, 0x1, RZ, 0xc0, !PT ;  /* 0x0000000102020812 */ /* 0x000fe400078ec0ff */
[----:B------:R-:W-:Y:S02]  /*6a10*/  CS2R R30, SRZ ;  /* 0x00000000001e7805 */ /* 0x000fe4000001ff00 */
[----:B------:R-:W-:Y:S02]  /*6a20*/  PLOP3.LUT P5, PT, PT, PT, PT, 0x8, 0x80 ;  /* 0x000000000080781c */ /* 0x000fe40003fae170 */
[----:B------:R-:W-:Y:S02]  /*6a30*/  CS2R R28, SRZ ;  /* 0x00000000001c7805 */ /* 0x000fe4000001ff00 */
[----:B------:R-:W-:Y:S01]  /*6a40*/  ISETP.NE.U32.OR P1, PT, R2, 0x1, !P0 ;  /* 0x000000010200780c */ /* 0x000fe20004725470 */
[----:B------:R-:W-:Y:S01]  /*6a50*/  IMAD R2, R68, 0x40, R69 ;  /* 0x0000004044027824 */ /* 0x000fe200078e0245 */
[----:B------:R-:W-:Y:S02]  /*6a60*/  CS2R R34, SRZ ;  /* 0x0000000000227805 */ /* 0x000fe4000001ff00 */
[----:B------:R-:W-:Y:S09]  /*6a70*/  CS2R R32, SRZ ;  /* 0x0000000000207805 */ /* 0x000ff2000001ff00 */
[----:B------:R-:W-:Y:S04]  /*6a80*/  @P1 SHF.L.U32 R0, R145, 0x1f, RZ ;  /* 0x0000001f91001819 */ /* 0x000fe800000006ff */
[----:B------:R-:W1:Y:S01]  /*6a90*/  @P1 SYNCS.PHASECHK.TRANS64.TRYWAIT P0, [UR44+0x140], R0 ;  /* 0x00014000ff0015a7 */ /* 0x000e62000800112c */
[----:B------:R2:W3:Y:S01]  /*6aa0*/  SYNCS.PHASECHK.TRANS64.TRYWAIT P4, [R143+URZ+0x180], R4 ;  /* 0x000180048f0075a7 */ /* 0x0004e200080811ff */
[----:B-1----:R-:W-:Y:S01]  /*6ab0*/  @P1 PLOP3.LUT P5, PT, P0, PT, PT, 0x8, 0x80 ;  /* 0x000000000080181c */ /* 0x002fe200007ae170 */
[----:B------:R-:W-:Y:S01]  /*6ac0*/  @!UPT UIADD3 URZ, UPT, UPT, URZ, URZ, URZ ;  /* 0x000000fffffff290 */ /* 0x000fe2000fffe0ff */
[----:B--23--:R-:W-:Y:S11]  /*6ad0*/  @!P1 BRA `(.L_x_120) ;  /* 0x00000000009c9947 */ /* 0x00cff60003800000 */
[----:B------:R-:W-:Y:S01]  /*6ae0*/  ISETP.NE.U32.AND P0, PT, RZ, UR56, PT ;  /* 0x00000038ff007c0c */ /* 0x000fe2000bf05070 */
[----:B------:R-:W-:Y:S01]  /*6af0*/  BSSY B0, `(.L_x_121) ;  /* 0x0000016000007945 */ /* 0x000fe20003800000 */
[----:B------:R-:W-:Y:S02]  /*6b00*/  FSETP.NEU.AND P2, PT, R71, RZ, PT ;  /* 0x000000ff4700720b */ /* 0x000fe40003f4d000 */
[----:B------:R-:W-:Y:S02]  /*6b10*/  CS2R R34, SRZ ;  /* 0x0000000000227805 */ /* 0x000fe4000001ff00 */
[----:B------:R-:W-:Y:S02]  /*6b20*/  ISETP.NE.AND.EX P0, PT, RZ, UR57, PT, P0 ;  /* 0x00000039ff007c0c */ /* 0x000fe4000bf05300 */
[----:B------:R-:W-:Y:S02]  /*6b30*/  CS2R R32, SRZ ;  /* 0x0000000000207805 */ /* 0x000fe4000001ff00 */
[----:B------:R-:W-:Y:S02]  /*6b40*/  LOP3.LUT P1, RZ, R141, 0xff, RZ, 0xc0, !PT ;  /* 0x000000ff8dff7812 */ /* 0x000fe4000782c0ff */
[----:B------:R-:W-:Y:S02]  /*6b50*/  CS2R R30, SRZ ;  /* 0x00000000001e7805 */ /* 0x000fe4000001ff00 */
[----:B------:R-:W-:Y:S02]  /*6b60*/  SEL R0, RZ, 0xffffffff, P2 ;  /* 0xffffffffff007807 */ /* 0x000fe40001000000 */
[----:B------:R-:W-:Y:S02]  /*6b70*/  CS2R R28, SRZ ;  /* 0x00000000001c7805 */ /* 0x000fe4000001ff00 */
[----:B------:R-:W-:Y:S02]  /*6b80*/  SEL R3, RZ, 0xffffffff, P0 ;  /* 0xffffffffff037807 */ /* 0x000fe40000000000 */
[----:B------:R-:W-:Y:S02]  /*6b90*/  CS2R R26, SRZ ;  /* 0x00000000001a7805 */ /* 0x000fe4000001ff00 */
[----:B------:R-:W-:Y:S02]  /*6ba0*/  CS2R R24, SRZ ;  /* 0x0000000000187805 */ /* 0x000fe4000001ff00 */
[----:B------:R-:W-:Y:S02]  /*6bb0*/  CS2R R18, SRZ ;  /* 0x0000000000127805 */ /* 0x000fe4000001ff00 */
[----:B------:R-:W-:Y:S02]  /*6bc0*/  @P3 SEL R0, R3, R0, !P1 ;  /* 0x0000000003003207 */ /* 0x000fe40004800000 */
[----:B------:R-:W-:Y:S02]  /*6bd0*/  CS2R R16, SRZ ;  /* 0x0000000000107805 */ /* 0x000fe4000001ff00 */
[----:B------:R-:W-:Y:S04]  /*6be0*/  LOP3.LUT R0, R0, 0x1, RZ, 0xc0, !PT ;  /* 0x0000000100007812 */ /* 0x000fe800078ec0ff */
[----:B------:R-:W-:Y:S01]  /*6bf0*/  ISETP.NE.U32.AND P0, PT, R0, 0x1, PT ;  /* 0x000000010000780c */ /* 0x000fe20003f05070 */
[----:B------:R-:W-:Y:S01]  /*6c00*/  @!UPT UIADD3 URZ, UPT, UPT, URZ, URZ, URZ ;  /* 0x000000fffffff290 */ /* 0x000fe2000fffe0ff */
[----:B------:R-:W-:Y:S11]  /*6c10*/  @!P5 BRA `(.L_x_122) ;  /* 0x00000000000cd947 */ /* 0x000ff60003800000 */
[----:B------:R-:W-:Y:S04]  /*6c20*/  SHF.L.U32 R3, R145, 0x1f, RZ ;  /* 0x0000001f91037819 */ /* 0x000fe800000006ff */
[----:B------:R-:W1:Y:S02]  /*6c30*/  SYNCS.PHASECHK.TRANS64.TRYWAIT P1, [UR44+0x140], R3 ;  /* 0x00014003ff0075a7 */ /* 0x000e64000802112c */
[----:B-1----:R-:W-:Y:S05]  /*6c40*/  @!P1 BRA `(.L_x_123) ;  /* 0x0000002400309947 */ /* 0x002fea0003800000 */
.L_x_122:
[----:B------:R-:W-:Y:S05]  /*6c50*/  BSYNC B0 ;  /* 0x0000000000007941 */ /* 0x000fea0003800000 */
.L_x_121:
[----:B------:R2:W3:Y:S01]  /*6c60*/  @P0 LDS.128 R32, [R140+UR44+0x400] ;  /* 0x0004002c8c200984 */ /* 0x0004e20008000c00 */
[----:B------:R-:W5:Y:S01]  /*6c70*/  S2UR UR5, SR_CgaCtaId ;  /* 0x00000000000579c3 */ /* 0x000f620000008800 */
[----:B------:R-:W-:Y:S01]  /*6c80*/  UIADD3 UR4, UPT, UPT, UR44, 0x148, URZ ;  /* 0x000001482c047890 */ /* 0x000fe2000fffe0ff */
[----:B------:R-:W-:Y:S01]  /*6c90*/  LOP3.LUT R145, R145, 0x1, RZ, 0x3c, !PT ;  /* 0x0000000191917812 */ /* 0x000fe200078e3cff */
[----:B------:R2:W1:Y:S04]  /*6ca0*/  @P0 LDS.128 R28, [R150+0x10] ;  /* 0x00001000961c0984 */ /* 0x0004680000000c00 */
[----:B------:R2:W1:Y:S04]  /*6cb0*/  @P0 LDS.128 R24, [R149+0x20] ;  /* 0x0000200095180984 */ /* 0x0004680000000c00 */
[----:B------:R2:W1:Y:S01]  /*6cc0*/  @P0 LDS.128 R16, [R148+0x30] ;  /* 0x0000300094100984 */ /* 0x0004620000000c00 */
[----:B------:R-:W-:Y:S01]  /*6cd0*/  @!PT LDS RZ, [RZ] ;  /* 0x00000000fffff984 */ /* 0x000fe20000000800 */
[----:B------:R-:W-:Y:S01]  /*6ce0*/  @!PT LDS RZ, [RZ] ;  /* 0x00000000fffff984 */ /* 0x000fe20000000800 */
[----:B------:R-:W-:Y:S01]  /*6cf0*/  @!PT LDS RZ, [RZ] ;  /* 0x00000000fffff984 */ /* 0x000fe20000000800 */
[----:B------:R-:W-:Y:S01]  /*6d00*/  @!PT LDS RZ, [RZ] ;  /* 0x00000000fffff984 */ /* 0x000fe20000000800 */
[----:B------:R4:W-:Y:S06]  /*6d10*/  MEMBAR.ALL.CTA ;  /* 0x0000000000007992 */ /* 0x0009ec0000008000 */
[----:B----4-:R-:W4:Y:S01]  /*6d20*/  FENCE.VIEW.ASYNC.S ;  /* 0x00000000000073c6 */ /* 0x010f220000000000 */
[----:B-----5:R-:W-:Y:S09]  /*6d30*/  UPRMT UR4, UR5, 0x654, UR4 ;  /* 0x0000065405047896 */ /* 0x020ff20008000004 */
[----:B----4-:R-:W-:Y:S03]  /*6d40*/  SYNCS.ARRIVE.TRANS64.RED.A1T0 RZ, [UR4], RZ ;  /* 0x000000ffffff79a7 */ /* 0x010fe60008100404 */
.L_x_120:
[----:B------:R-:W-:Y:S05]  /*6d50*/  BSYNC B1 ;  /* 0x0000000000017941 */ /* 0x000fea0003800000 */
.L_x_119:
[----:B-1----:R-:W-:Y:S04]  /*6d60*/  SHF.R.U32.HI R0, RZ, 0x15, R2 ;  /* 0x00000015ff007819 */ /* 0x002fe80000011602 */
[----:B------:R-:W-:Y:S01]  /*6d70*/  LOP3.LUT P0, RZ, R0, 0x3, R142, 0x48, !PT ;  /* 0x0000000300ff7812 */ /* 0x000fe2000780488e */
[----:B------:R-:W-:Y:S01]  /*6d80*/  @!UPT UIADD3 URZ, UPT, UPT, URZ, URZ, URZ ;  /* 0x000000fffffff290 */ /* 0x000fe2000fffe0ff */
[----:B------:R-:W-:Y:S11]  /*6d90*/  @P4 BRA `(.L_x_124) ;  /* 0x0000000000084947 */ /* 0x000ff60003800000 */
[----:B------:R-:W1:Y:S02]  /*6da0*/  SYNCS.PHASECHK.TRANS64.TRYWAIT P1, [R143+URZ+0x180], R4 ;  /* 0x000180048f0075a7 */ /* 0x000e6400080211ff */
[----:B-1----:R-:W-:Y:S05]  /*6db0*/  @!P1 BRA `(.L_x_125) ;  /* 0x0000002000ec9947 */ /* 0x002fea0003800000 */
.L_x_124:
[----:B------:R-:W-:Y:S05]  /*6dc0*/  @!P0 BRA `(.L_x_126) ;  /* 0x0000000000408947 */ /* 0x000fea0003800000 */
[----:B------:R-:W1:Y:S01]  /*6dd0*/  LDCU.64 UR8, c[0x4][0x70] ;  /* 0x01000e00ff0877ac */ /* 0x000e620008000a00 */
[----:B------:R-:W-:Y:S01]  /*6de0*/  MOV R15, 0x0 ;  /* 0x00000000000f7802 */ /* 0x000fe20000000f00 */
[----:B------:R-:W-:Y:S02]  /*6df0*/  HFMA2 R12, -RZ, RZ, 0, 5.9604644775390625e-08 ;  /* 0x00000001ff0c7431 */ /* 0x000fe400000001ff */
[----:B------:R-:W-:Y:S02]  /*6e00*/  IMAD.MOV.U32 R8, RZ, RZ, 0x192 ;  /* 0x00000192ff087424 */ /* 0x000fe400078e00ff */
[----:B------:R-:W-:Y:S01]  /*6e10*/  IMAD.MOV.U32 R13, RZ, RZ, RZ ;  /* 0x000000ffff0d7224 */ /* 0x000fe200078e00ff */
[----:B------:R-:W5:Y:S01]  /*6e20*/  LDCU.64 UR6, c[0x4][0x78] ;  /* 0x01000f00ff0677ac */ /* 0x000f620008000a00 */
[----:B------:R-:W2:Y:S01]  /*6e30*/  LDC.64 R14, c[0x4][R15] ;  /* 0x010000000f0e7b82 */ /* 0x000ea20000000a00 */
[----:B------:R-:W3:Y:S01]  /*6e40*/  LDCU.64 UR4, c[0x4][0x10] ;  /* 0x01000200ff0477ac */ /* 0x000ee20008000a00 */
[----:B-1----:R-:W-:Y:S01]  /*6e50*/  MOV R5, UR9 ;  /* 0x0000000900057c02 */ /* 0x002fe20008000f00 */
[----:B------:R-:W-:Y:S01]  /*6e60*/  IMAD.U32 R4, RZ, RZ, UR8 ;  /* 0x00000008ff047e24 */ /* 0x000fe2000f8e00ff */
[----:B-----5:R-:W-:Y:S01]  /*6e70*/  MOV R7, UR7 ;  /* 0x0000000700077c02 */ /* 0x020fe20008000f00 */
[----:B------:R-:W-:Y:S01]  /*6e80*/  IMAD.U32 R6, RZ, RZ, UR6 ;  /* 0x00000006ff067e24 */ /* 0x000fe2000f8e00ff */
[----:B---3--:R-:W-:Y:S01]  /*6e90*/  MOV R11, UR5 ;  /* 0x00000005000b7c02 */ /* 0x008fe20008000f00 */
[----:B------:R-:W-:Y:S02]  /*6ea0*/  IMAD.U32 R10, RZ, RZ, UR4 ;  /* 0x00000004ff0a7e24 */ /* 0x000fe4000f8e00ff */
[----:B------:R-:W-:Y:S07]  /*6eb0*/  LEPC R20, `(.L_x_126) ;  /* 0x000000001014794e */ /* 0x000fee0000000000 */
[----:B--2-4-:R-:W-:Y:S05]  /*6ec0*/  CALL.ABS.NOINC R14 ;  /* 0x000000000e007343 */ /* 0x014fea0003c00000 */
.L_x_126:
[----:B------:R-:W-:Y:S01]  /*6ed0*/  LOP3.LUT P0, RZ, R131, 0x60, RZ, 0xc0, !PT ;  /* 0x0000006083ff7812 */ /* 0x000fe2000780c0ff */
[----:B------:R-:W-:Y:S05]  /*6ee0*/  WARPSYNC.ALL ;  /* 0x0000000000007948 */ /* 0x000fea0003800000 */
[----:B------:R-:W-:Y:S01]  /*6ef0*/  R2UR UR4, R2 ;  /* 0x00000000020472ca */ /* 0x000fe200000e0000 */
[----:B------:R-:W-:Y:S01]  /*6f00*/  BSSY.RECONVERGENT B0, `(.L_x_127) ;  /* 0x000011f000007945 */ /* 0x000fe20003800200 */
[----:B---3--:R-:W-:Y:S02]  /*6f10*/  F2FP.F16.E5M2.UNPACK_B R2, R32 ;  /* 0x00000020ff02723e */ /* 0x008fe400020004ff */
[-C--:B------:R-:W-:Y:S02]  /*6f20*/  F2FP.F16.E5M2.UNPACK_B R21, R33.reuse ;  /* 0x00000021ff15723e */ /* 0x080fe400020004ff */
[----:B------:R-:W-:Y:S01]  /*6f30*/  F2FP.F16.E5M2.UNPACK_B R12, R28 ;  /* 0x0000001cff0c723e */ /* 0x000fe200020004ff */
[----:B------:R-:W-:Y:S01]  /*6f40*/  HADD2.F32 R0, -RZ, R2.H0_H0 ;  /* 0x20000002ff007230 */ /* 0x000fe20000004100 */
[----:B------:R-:W-:Y:S01]  /*6f50*/  F2FP.F16.E5M2.UNPACK_B R32, R32.H1 ;  /* 0x00000020ff20723e */ /* 0x000fe200030004ff */
[--C-:B------:R-:W-:Y:S01]  /*6f60*/  HADD2.F32 R73, -RZ, R21.reuse.H0_H0 ;  /* 0x20000015ff497230 */ /* 0x100fe20000004100 */
[----:B------:R-:W-:Y:S01]  /*6f70*/  F2FP.F16.E5M2.UNPACK_B R33, R33.H1 ;  /* 0x00000021ff21723e */ /* 0x000fe200030004ff */
[----:B------:R-:W-:Y:S01]  /*6f80*/  HADD2.F32 R74, -RZ, R21.H1_H1 ;  /* 0x30000015ff4a7230 */ /* 0x000fe20000004100 */
[-C--:B------:R-:W-:Y:S01]  /*6f90*/  F2FP.F16.E5M2.UNPACK_B R20, R34.reuse ;  /* 0x00000022ff14723e */ /* 0x080fe200020004ff */
[--C-:B------:R-:W-:Y:S01]  /*6fa0*/  HADD2.F32 R3, -RZ, R32.reuse.H0_H0 ;  /* 0x20000020ff037230 */ /* 0x100fe20000004100 */
[----:B------:R-:W-:Y:S01]  /*6fb0*/  F2FP.F16.E5M2.UNPACK_B R15, R34.H1 ;  /* 0x00000022ff0f723e */ /* 0x000fe200030004ff */
[----:B------:R-:W-:Y:S01]  /*6fc0*/  HADD2.F32 R72, -RZ, R32.H1_H1 ;  /* 0x30000020ff487230 */ /* 0x000fe20000004100 */
[-C--:B------:R-:W-:Y:S01]  /*6fd0*/  F2FP.F16.E5M2.UNPACK_B R14, R35.reuse ;  /* 0x00000023ff0e723e */ /* 0x080fe200020004ff */
[--C-:B------:R-:W-:Y:S01]  /*6fe0*/  HADD2.F32 R75, -RZ, R33.reuse.H0_H0 ;  /* 0x20000021ff4b7230 */ /* 0x100fe20000004100 */
[----:B------:R-:W-:Y:S01]  /*6ff0*/  F2FP.F16.E5M2.UNPACK_B R13, R35.H1 ;  /* 0x00000023ff0d723e */ /* 0x000fe200030004ff */
[----:B------:R-:W-:Y:S01]  /*7000*/  HADD2.F32 R76, -RZ, R33.H1_H1 ;  /* 0x30000021ff4c7230 */ /* 0x000fe20000004100 */
[----:B------:R-:W-:Y:S01]  /*7010*/  F2FP.F16.E5M2.UNPACK_B R28, R28.H1 ;  /* 0x0000001cff1c723e */ /* 0x000fe200030004ff */
[--C-:B------:R-:W-:Y:S01]  /*7020*/  HADD2.F32 R77, -RZ, R20.reuse.H0_H0 ;  /* 0x20000014ff4d7230 */ /* 0x100fe20000004100 */
[-C--:B------:R-:W-:Y:S01]  /*7030*/  F2FP.F16.E5M2.UNPACK_B R11, R29.reuse ;  /* 0x0000001dff0b723e */ /* 0x080fe200020004ff */
        /* <DEDUP_REMOVED lines=43> */
[----:B------:R-:W-:Y:S01]  /*72f0*/  IADD3 R143, PT, PT, R143, 0x1a0, RZ ;  /* 0x000001a08f8f7810 */ /* 0x000fe20007ffe0ff */
[----:B------:R-:W-:Y:S01]  /*7300*/  HADD2.F32 R100, -RZ, R6.H1_H1 ;  /* 0x30000006ff647230 */ /* 0x000fe20000004100 */
[----:B------:R-:W-:Y:S01]  /*7310*/  IADD3 R68, PT, PT, R68, 0x1, RZ ;  /* 0x0000000144447810 */ /* 0x000fe20007ffe0ff */
[--C-:B------:R-:W-:Y:S01]  /*7320*/  HADD2.F32 R101, -RZ, R5.reuse.H0_H0 ;  /* 0x20000005ff657230 */ /* 0x100fe20000004100 */
[----:B------:R-:W-:Y:S01]  /*7330*/  LOP3.LUT R143, R143, 0xfefffff8, RZ, 0xc0, !PT ;  /* 0xfefffff88f8f7812 */ /* 0x000fe200078ec0ff */
[----:B------:R-:W-:Y:S02]  /*7340*/  HADD2.F32 R102, -RZ, R5.H1_H1 ;  /* 0x30000005ff667230 */ /* 0x000fe40000004100 */
[--C-:B------:R-:W-:Y:S02]  /*7350*/  HADD2.F32 R103, -RZ, R4.reuse.H0_H0 ;  /* 0x20000004ff677230 */ /* 0x100fe40000004100 */
[----:B------:R-:W-:Y:S02]  /*7360*/  HADD2.F32 R104, -RZ, R4.H1_H1 ;  /* 0x30000004ff687230 */ /* 0x000fe40000004100 */
[----:B------:R-:W1:Y:S01]  /*7370*/  LDTM.x64 R4, tmem[UR4] ;  /* 0x00000004000479ee */ /* 0x000e620008340000 */
[----:B------:R-:W-:Y:S01]  /*7380*/  NOP ;  /* 0x0000000000007918 */ /* 0x000fe20000000000 */
[----:B-1----:R1:W-:Y:S01]  /*7390*/  SYNCS.ARRIVE.TRANS64.RED.A1T0 RZ, [R143+URZ], RZ ;  /* 0x000000ff8fff79a7 */ /* 0x0023e200081004ff */
[----:B------:R-:W-:Y:S02]  /*73a0*/  HADD2.F32 R2, -RZ, R2.H1_H1 ;  /* 0x30000002ff027230 */ /* 0x000fe40000004100 */
[--C-:B------:R-:W-:Y:S02]  /*73b0*/  HADD2.F32 R105, -RZ, R106.reuse.H0_H0 ;  /* 0x2000006aff697230 */ /* 0x100fe40000004100 */
        /* <DEDUP_REMOVED lines=9> */
[C---:B----4-:R-:W-:Y:S01]  /*7450*/  FMUL R4, R70.reuse, R4 ;  /* 0x0000000446047220 */ /* 0x050fe20000400000 */
[C---:B------:R-:W-:Y:S01]  /*7460*/  FMUL R5, R70.reuse, R5 ;  /* 0x0000000546057220 */ /* 0x040fe20000400000 */
[C---:B------:R-:W-:Y:S01]  /*7470*/  FMUL R8, R70.reuse, R8 ;  /* 0x0000000846087220 */ /* 0x040fe20000400000 */
[C---:B------:R-:W-:Y:S01]  /*7480*/  FMUL R9, R70.reuse, R9 ;  /* 0x0000000946097220 */ /* 0x040fe20000400000 */
[C---:B------:R-:W-:Y:S01]  /*7490*/  FFMA R4, R71.reuse, R0, R4 ;  /* 0x0000000047047223 */ /* 0x040fe20000000004 */
[C---:B------:R-:W-:Y:S01]  /*74a0*/  FFMA R5, R71.reuse, R2, R5 ;  /* 0x0000000247057223 */ /* 0x040fe20000000005 */
[C---:B------:R-:W-:Y:S01]  /*74b0*/  FMUL R12, R70.reuse, R12 ;  /* 0x0000000c460c7220 */ /* 0x040fe20000400000 */
[C---:B------:R-:W-:Y:S01]  /*74c0*/  FMUL R13, R70.reuse, R13 ;  /* 0x0000000d460d7220 */ /* 0x040fe20000400000 */
[C---:B------:R-:W-:Y:S01]  /*74d0*/  FMUL R0, R70.reuse, R16 ;  /* 0x0000001046007220 */ /* 0x040fe20000400000 */
[C---:B------:R-:W-:Y:S01]  /*74e0*/  FMUL R2, R70.reuse, R17 ;  /* 0x0000001146027220 */ /* 0x040fe20000400000 */
[C---:B------:R-:W-:Y:S01]  /*74f0*/  FMUL R17, R70.reuse, R24 ;  /* 0x0000001846117220 */ /* 0x040fe20000400000 */
[--C-:B------:R-:W-:Y:S02]  /*7500*/  HADD2.F32 R125, -RZ, R126.reuse.H0_H0 ;  /* 0x2000007eff7d7230 */ /* 0x100fe40000004100 */
[C---:B------:R-:W-:Y:S01]  /*7510*/  FMUL R6, R70.reuse, R6 ;  /* 0x0000000646067220 */ /* 0x040fe20000400000 */
[----:B------:R-:W-:Y:S02]  /*7520*/  HADD2.F32 R126, -RZ, R126.H1_H1 ;  /* 0x3000007eff7e7230 */ /* 0x000fe40000004100 */
[C---:B------:R-:W-:Y:S01]  /*7530*/  FMUL R7, R70.reuse, R7 ;  /* 0x0000000746077220 */ /* 0x040fe20000400000 */
[C---:B------:R-:W-:Y:S01]  /*7540*/  FMUL R10, R70.reuse, R10 ;  /* 0x0000000a460a7220 */ /* 0x040fe20000400000 */
[C---:B------:R-:W-:Y:S01]  /*7550*/  FFMA R6, R71.reuse, R3, R6 ;  /* 0x0000000347067223 */ /* 0x040fe20000000006 */
[C---:B------:R-:W-:Y:S01]  /*7560*/  FMUL R11, R70.reuse, R11 ;  /* 0x0000000b460b7220 */ /* 0x040fe20000400000 */
[C---:B------:R-:W-:Y:S01]  /*7570*/  FFMA R7, R71.reuse, R72, R7 ;  /* 0x0000004847077223 */ /* 0x040fe20000000007 */
[C---:B------:R-:W-:Y:S01]  /*7580*/  FFMA R8, R71.reuse, R73, R8 ;  /* 0x0000004947087223 */ /* 0x040fe20000000008 */
[C---:B------:R-:W-:Y:S01]  /*7590*/  FFMA R9, R71.reuse, R74, R9 ;  /* 0x0000004a47097223 */ /* 0x040fe20000000009 */
[C---:B------:R-:W-:Y:S01]  /*75a0*/  FFMA R10, R71.reuse, R75, R10 ;  /* 0x0000004b470a7223 */ /* 0x040fe2000000000a */
[C---:B------:R-:W-:Y:S01]  /*75b0*/  FFMA R11, R71.reuse, R76, R11 ;  /* 0x0000004c470b7223 */ /* 0x040fe2000000000b */
[C---:B------:R-:W-:Y:S01]  /*75c0*/  FFMA R12, R71.reuse, R77, R12 ;  /* 0x0000004d470c7223 */ /* 0x040fe2000000000c */
[----:B------:R-:W-:Y:S01]  /*75d0*/  FFMA R13, R71, R78, R13 ;  /* 0x0000004e470d7223 */ /* 0x000fe2000000000d */
[----:B------:R-:W-:Y:S01]  /*75e0*/  F2FP.SATFINITE.E5M2.F32.PACK_AB_MERGE_C R76, R7, R6, RZ ;  /* 0x00000006074c723e */ /* 0x000fe200048060ff */
[--C-:B------:R-:W-:Y:S02]  /*75f0*/  HADD2.F32 R74, -RZ, R129.reuse.H0_H0 ;  /* 0x20000081ff4a7230 */ /* 0x100fe40000004100 */
[C---:B------:R-:W-:Y:S01]  /*7600*/  FMUL R7, R70.reuse, R20 ;  /* 0x0000001446077220 */ /* 0x040fe20000400000 */
[----:B------:R-:W-:Y:S01]  /*7610*/  HADD2.F32 R75, -RZ, R129.H1_H1 ;  /* 0x30000081ff4b7230 */ /* 0x000fe20000004100 */
[----:B------:R-:W-:Y:S01]  /*7620*/  F2FP.SATFINITE.E5M2.F32.PACK_AB_MERGE_C R129, R11, R10, RZ ;  /* 0x0000000a0b81723e */ /* 0x000fe200048060ff */
        /* <DEDUP_REMOVED lines=12> */
[----:B------:R-:W-:Y:S01]  /*76f0*/  FFMA R3, R71, R83, R3 ;  /* 0x0000005347037223 */ /* 0x000fe20000000003 */
[C---:B------:R-:W-:Y:S01]  /*7700*/  FMUL R25, R70.reuse, R32 ;  /* 0x0000002046197220 */ /* 0x040fe20000400000 */
[----:B------:R-:W-:Y:S01]  /*7710*/  F2FP.SATFINITE.E5M2.F32.PACK_AB_MERGE_C R14, R15, R14, RZ ;  /* 0x0000000e0f0e723e */ /* 0x000fe200048060ff */
[C---:B------:R-:W-:Y:S01]  /*7720*/  FMUL R6, R70.reuse, R19 ;  /* 0x0000001346067220 */ /* 0x040fe20000400000 */
[C---:B------:R-:W-:Y:S01]  /*7730*/  FMUL R11, R70.reuse, R22 ;  /* 0x00000016460b7220 */ /* 0x040fe20000400000 */
[C---:B------:R-:W-:Y:S01]  /*7740*/  FMUL R22, R70.reuse, R29 ;  /* 0x0000001d46167220 */ /* 0x040fe20000400000 */
[C---:B------:R-:W-:Y:S01]  /*7750*/  FMUL R29, R70.reuse, R36 ;  /* 0x00000024461d7220 */ /* 0x040fe20000400000 */
[C---:B------:R-:W-:Y:S01]  /*7760*/  FFMA R6, R71.reuse, R84, R6 ;  /* 0x0000005447067223 */ /* 0x040fe20000000006 */
[C---:B------:R-:W-:Y:S01]  /*7770*/  FFMA R7, R71.reuse, R85, R7 ;  /* 0x0000005547077223 */ /* 0x040fe20000000007 */
[C---:B------:R-:W-:Y:S01]  /*7780*/  FFMA R10, R71.reuse, R86, R10 ;  /* 0x00000056470a7223 */ /* 0x040fe2000000000a */
[C---:B------:R-:W-:Y:S01]  /*7790*/  FFMA R11, R71.reuse, R87, R11 ;  /* 0x00000057470b7223 */ /* 0x040fe2000000000b */
[----:B------:R-:W-:Y:S01]  /*77a0*/  FMUL R16, R70, R23 ;  /* 0x0000001746107220 */ /* 0x000fe20000400000 */
[----:B------:R-:W-:Y:S01]  /*77b0*/  F2FP.SATFINITE.E5M2.F32.PACK_AB_MERGE_C R3, R6, R3, RZ ;  /* 0x000000030603723e */ /* 0x000fe200048060ff */
        /* <DEDUP_REMOVED lines=10> */
[----:B------:R-:W-:Y:S01]  /*7860*/  FMUL R30, R70, R37 ;  /* 0x00000025461e7220 */ /* 0x000fe20000400000 */
[----:B------:R-:W-:Y:S01]  /*7870*/  F2FP.SATFINITE.E5M2.F32.PACK_AB_MERGE_C R16, R10, R7, R16 ;  /* 0x000000070a10723e */ /* 0x000fe20004806010 */
        /* <DEDUP_REMOVED lines=23> */
[----:B------:R-:W-:Y:S01]  /*79f0*/  FFMA R31, R71, R103, R31 ;  /* 0x00000067471f7223 */ /* 0x000fe2000000001f */
[----:B------:R-:W-:Y:S01]  /*7a00*/  FMUL R45, R70, R52 ;  /* 0x00000034462d7220 */ /* 0x000fe20000400000 */
[----:B------:R-:W-:Y:S01]  /*7a10*/  F2FP.SATFINITE.E5M2.F32.PACK_AB_MERGE_C R19, R28, R27, RZ ;  /* 0x0000001b1c13723e */ /* 0x000fe200048060ff */
[C---:B------:R-:W-:Y:S01]  /*7a20*/  FMUL R52, R70.reuse, R59 ;  /* 0x0000003b46347220 */ /* 0x040fe20000400000 */
[C---:B------:R-:W-:Y:S01]  /*7a30*/  FMUL R59, R70.reuse, R66 ;  /* 0x00000042463b7220 */ /* 0x040fe20000400000 */
[----:B------:R-:W-:Y:S01]  /*7a40*/  F2FP.SATFINITE.E5M2.F32.PACK_AB_MERGE_C R66, R13, R12, R14 ;  /* 0x0000000c0d42723e */ /* 0x000fe2000480600e */
[----:B------:R-:W-:Y:S01]  /*7a50*/  FMUL R32, R70, R39 ;  /* 0x0000002746207220 */ /* 0x000fe20000400000 */
[--C-:B------:R-:W-:Y:S01]  /*7a60*/  HADD2.F32 R107, -RZ, R108.reuse.H0_H0 ;  /* 0x2000006cff6b7230 */ /* 0x100fe20000004100 */
[----:B------:R-:W-:Y:S01]  /*7a70*/  F2FP.SATFINITE.E5M2.F32.PACK_AB_MERGE_C R19, R26, R25, R19 ;  /* 0x000000191a13723e */ /* 0x000fe20004806013 */
[----:B------:R-:W-:Y:S02]  /*7a80*/  HADD2.F32 R108, -RZ, R108.H1_H1 ;  /* 0x3000006cff6c7230 */ /* 0x000fe40000004100 */
[C---:B------:R-:W-:Y:S01]  /*7a90*/  FFMA R32, R71.reuse, R104, R32 ;  /* 0x0000006847207223 */ /* 0x040fe20000000020 */
[C---:B------:R-:W-:Y:S01]  /*7aa0*/  FFMA R33, R71.reuse, R105, R33 ;  /* 0x0000006947217223 */ /* 0x040fe20000000021 */
[C---:B------:R-:W-:Y:S01]  /*7ab0*/  FFMA R34, R71.reuse, R106, R34 ;  /* 0x0000006a47227223 */ /* 0x040fe20000000022 */
[C---:B------:R-:W-:Y:S01]  /*7ac0*/  FMUL R35, R70.reuse, R42 ;  /* 0x0000002a46237220 */ /* 0x040fe20000400000 */
[----:B------:R-:W-:Y:S01]  /*7ad0*/  FMUL R42, R70, R49 ;  /* 0x00000031462a7220 */ /* 0x000fe20000400000 */
[----:B------:R-:W-:Y:S01]  /*7ae0*/  F2FP.SATFINITE.E5M2.F32.PACK_AB_MERGE_C R32, R32, R31, RZ ;  /* 0x0000001f2020723e */ /* 0x000fe200048060ff */
[C---:B------:R-:W-:Y:S01]  /*7af0*/  FMUL R49, R70.reuse, R56 ;  /* 0x0000003846317220 */ /* 0x040fe20000400000 */
[C---:B------:R-:W-:Y:S01]  /*7b00*/  FMUL R36, R70.reuse, R43 ;  /* 0x0000002b46247220 */ /* 0x040fe20000400000 */
[--C-:B------:R-:W-:Y:S02]  /*7b10*/  HADD2.F32 R111, -RZ, R112.reuse.H0_H0 ;  /* 0x20000070ff6f7230 */ /* 0x100fe40000004100 */
[C---:B------:R-:W-:Y:S01]  /*7b20*/  FFMA R35, R71.reuse, R107, R35 ;  /* 0x0000006b47237223 */ /* 0x040fe20000000023 */
[----:B------:R-:W-:Y:S02]  /*7b30*/  HADD2.F32 R112, -RZ, R112.H1_H1 ;  /* 0x30000070ff707230 */ /* 0x000fe40000004100 */
[C---:B------:R-:W-:Y:S01]  /*7b40*/  FMUL R39, R70.reuse, R46 ;  /* 0x0000002e46277220 */ /* 0x040fe20000400000 */
[C---:B------:R-:W-:Y:S01]  /*7b50*/  FFMA R36, R71.reuse, R108, R36 ;  /* 0x0000006c47247223 */ /* 0x040fe20000000024 */
[C---:B------:R-:W-:Y:S01]  /*7b60*/  FMUL R40, R70.reuse, R47 ;  /* 0x0000002f46287220 */ /* 0x040fe20000400000 */
[C---:B------:R-:W-:Y:S01]  /*7b70*/  FFMA R37, R71.reuse, R109, R37 ;  /* 0x0000006d47257223 */ /* 0x040fe20000000025 */
[C---:B------:R-:W-:Y:S01]  /*7b80*/  FFMA R38, R71.reuse, R110, R38 ;  /* 0x0000006e47267223 */ /* 0x040fe20000000026 */
        /* <DEDUP_REMOVED lines=8> */
[C---:B------:R-:W-:Y:S01]  /*7c10*/  FMUL R46, R70.reuse, R53 ;  /* 0x00000035462e7220 */ /* 0x040fe20000400000 */
[--C-:B------:R-:W-:Y:S02]  /*7c20*/  HADD2.F32 R119, -RZ, R120.reuse.H0_H0 ;  /* 0x20000078ff777230 */ /* 0x100fe40000004100 */
[C---:B------:R-:W-:Y:S01]  /*7c30*/  FMUL R50, R70.reuse, R57 ;  /* 0x0000003946327220 */ /* 0x040fe20000400000 */
[C---:B------:R-:W-:Y:S01]  /*7c40*/  FMUL R51, R70.reuse, R58 ;  /* 0x0000003a46337220 */ /* 0x040fe20000400000 */
[C---:B------:R-:W-:Y:S01]  /*7c50*/  FMUL R53, R70.reuse, R60 ;  /* 0x0000003c46357220 */ /* 0x040fe20000400000 */
[C---:B------:R-:W-:Y:S01]  /*7c60*/  FFMA R43, R71.reuse, R115, R43 ;  /* 0x00000073472b7223 */ /* 0x040fe2000000002b */
[----:B------:R-:W-:Y:S02]  /*7c70*/  HADD2.F32 R120, -RZ, R120.H1_H1 ;  /* 0x30000078ff787230 */ /* 0x000fe40000004100 */
[C---:B------:R-:W-:Y:S01]  /*7c80*/  FMUL R47, R70.reuse, R54 ;  /* 0x00000036462f7220 */ /* 0x040fe20000400000 */
[C---:B------:R-:W-:Y:S01]  /*7c90*/  FMUL R57, R70.reuse, R64 ;  /* 0x0000004046397220 */ /* 0x040fe20000400000 */
[C---:B------:R-:W-:Y:S01]  /*7ca0*/  FMUL R58, R70.reuse, R65 ;  /* 0x00000041463a7220 */ /* 0x040fe20000400000 */
[C---:B------:R-:W-:Y:S01]  /*7cb0*/  FMUL R60, R70.reuse, R67 ;  /* 0x00000043463c7220 */ /* 0x040fe20000400000 */
[----:B------:R-:W-:Y:S01]  /*7cc0*/  FFMA R44, R71, R116, R44 ;  /* 0x00000074472c7223 */ /* 0x000fe2000000002c */
[----:B------:R-:W-:Y:S01]  /*7cd0*/  FMUL R48, R70, R55 ;  /* 0x0000003746307220 */ /* 0x000fe20000400000 */
[----:B------:R-:W-:Y:S01]  /*7ce0*/  F2FP.SATFINITE.E5M2.F32.PACK_AB_MERGE_C R64, R5, R4, R76 ;  /* 0x000000040540723e */ /* 0x000fe2000480604c */
[----:B------:R-:W-:Y:S01]  /*7cf0*/  FFMA R45, R71, R117, R45 ;  /* 0x00000075472d7223 */ /* 0x000fe2000000002d */
[----:B------:R-:W-:Y:S01]  /*7d00*/  F2FP.SATFINITE.E5M2.F32.PACK_AB_MERGE_C R65, R9, R8, R129 ;  /* 0x000000080941723e */ /* 0x000fe20004806081 */
[C---:B------:R-:W-:Y:S01]  /*7d10*/  FFMA R46, R71.reuse, R118, R46 ;  /* 0x00000076472e7223 */ /* 0x040fe2000000002e */
[----:B------:R-:W-:Y:S01]  /*7d20*/  F2FP.SATFINITE.E5M2.F32.PACK_AB_MERGE_C R67, R2, R0, R3 ;  /* 0x000000000243723e */ /* 0x000fe20004806003 */
[--C-:B------:R-:W-:Y:S02]  /*7d30*/  HADD2.F32 R123, -RZ, R124.reuse.H0_H0 ;  /* 0x2000007cff7b7230 */ /* 0x100fe40000004100 */
[C---:B------:R-:W-:Y:S01]  /*7d40*/  FFMA R47, R71.reuse, R119, R47 ;  /* 0x00000077472f7223 */ /* 0x040fe2000000002f */
[----:B------:R-:W-:Y:S02]  /*7d50*/  HADD2.F32 R124, -RZ, R124.H1_H1 ;  /* 0x3000007cff7c7230 */ /* 0x000fe40000004100 */
[C---:B------:R-:W-:Y:S01]  /*7d60*/  FFMA R48, R71.reuse, R120, R48 ;  /* 0x0000007847307223 */ /* 0x040fe20000000030 */
[----:B------:R1:W-:Y:S01]  /*7d70*/  STS.128 [R140+UR44+0x2400], R64 ;  /* 0x002400408c007988 */ /* 0x0003e20008000c2c */
[C---:B------:R-:W-:Y:S01]  /*7d80*/  FFMA R49, R71.reuse, R121, R49 ;  /* 0x0000007947317223 */ /* 0x040fe20000000031 */
[C---:B------:R-:W-:Y:S01]  /*7d90*/  FFMA R50, R71.reuse, R122, R50 ;  /* 0x0000007a47327223 */ /* 0x040fe20000000032 */
[C---:B------:R-:W-:Y:S01]  /*7da0*/  FMUL R54, R70.reuse, R61 ;  /* 0x0000003d46367220 */ /* 0x040fe20000400000 */
[--C-:B------:R-:W-:Y:S02]  /*7db0*/  HADD2.F32 R127, -RZ, R128.reuse.H0_H0 ;  /* 0x20000080ff7f7230 */ /* 0x100fe40000004100 */
[C---:B------:R-:W-:Y:S01]  /*7dc0*/  FFMA R51, R71.reuse, R123, R51 ;  /* 0x0000007b47337223 */ /* 0x040fe20000000033 */
[----:B------:R-:W-:Y:S02]  /*7dd0*/  HADD2.F32 R128, -RZ, R128.H1_H1 ;  /* 0x30000080ff807230 */ /* 0x000fe40000004100 */
[----:B------:R-:W-:Y:S01]  /*7de0*/  FMUL R55, R70, R62 ;  /* 0x0000003e46377220 */ /* 0x000fe20000400000 */
[----:B------:R1:W-:Y:S01]  /*7df0*/  STS.128 [R150+0x2010], R16 ;  /* 0x0020101096007388 */ /* 0x0003e20000000c00 */
[----:B------:R-:W-:Y:S01]  /*7e00*/  F2FP.SATFINITE.E5M2.F32.PACK_AB_MERGE_C R35, R36, R35, RZ ;  /* 0x000000232423723e */ /* 0x000fe200048060ff */
[C---:B------:R-:W-:Y:S01]  /*7e10*/  FFMA R52, R71.reuse, R124, R52 ;  /* 0x0000007c47347223 */ /* 0x040fe20000000034 */
[----:B------:R-:W-:Y:S01]  /*7e20*/  FMUL R56, R70, R63 ;  /* 0x0000003f46387220 */ /* 0x000fe20000400000 */
[C---:B------:R-:W-:Y:S01]  /*7e30*/  FFMA R53, R71.reuse, R125, R53 ;  /* 0x0000007d47357223 */ /* 0x040fe20000000035 */
[C---:B------:R-:W-:Y:S01]  /*7e40*/  FFMA R54, R71.reuse, R126, R54 ;  /* 0x0000007e47367223 */ /* 0x040fe20000000036 */
[C---:B------:R-:W-:Y:S01]  /*7e50*/  FFMA R55, R71.reuse, R127, R55 ;  /* 0x0000007f47377223 */ /* 0x040fe20000000037 */
[C---:B------:R-:W-:Y:S01]  /*7e60*/  FFMA R56, R71.reuse, R128, R56 ;  /* 0x0000008047387223 */ /* 0x040fe20000000038 */
[----:B------:R-:W-:Y:S01]  /*7e70*/  F2FP.SATFINITE.E5M2.F32.PACK_AB_MERGE_C R39, R40, R39, RZ ;  /* 0x000000272827723e */ /* 0x000fe200048060ff */
[C---:B------:R-:W-:Y:S01]  /*7e80*/  FFMA R57, R71.reuse, R72, R57 ;  /* 0x0000004847397223 */ /* 0x040fe20000000039 */
[----:B------:R-:W-:Y:S01]  /*7e90*/  F2FP.SATFINITE.E5M2.F32.PACK_AB_MERGE_C R43, R44, R43, RZ ;  /* 0x0000002b2c2b723e */ /* 0x000fe200048060ff */
[C---:B------:R-:W-:Y:S01]  /*7ea0*/  FFMA R58, R71.reuse, R73, R58 ;  /* 0x00000049473a7223 */ /* 0x040fe2000000003a */
[C---:B------:R-:W-:Y:S01]  /*7eb0*/  FFMA R59, R71.reuse, R74, R59 ;  /* 0x0000004a473b7223 */ /* 0x040fe2000000003b */
[----:B------:R-:W-:Y:S01]  /*7ec0*/  F2FP.SATFINITE.E5M2.F32.PACK_AB_MERGE_C R33, R34, R33, R35 ;  /* 0x000000212221723e */ /* 0x000fe20004806023 */
[----:B------:R-:W-:Y:S01]  /*7ed0*/  FFMA R60, R71, R75, R60 ;  /* 0x0000004b473c7223 */ /* 0x000fe2000000003c */
[----:B------:R-:W-:Y:S02]  /*7ee0*/  F2FP.SATFINITE.E5M2.F32.PACK_AB_MERGE_C R32, R30, R29, R32 ;  /* 0x0000001d1e20723e */ /* 0x000fe40004806020 */
[----:B------:R-:W-:Y:S02]  /*7ef0*/  F2FP.SATFINITE.E5M2.F32.PACK_AB_MERGE_C R34, R38, R37, R39 ;  /* 0x000000252622723e */ /* 0x000fe40004806027 */
[----:B------:R-:W-:Y:S02]  /*7f00*/  F2FP.SATFINITE.E5M2.F32.PACK_AB_MERGE_C R35, R42, R41, R43 ;  /* 0x000000292a23723e */ /* 0x000fe4000480602b */
[----:B------:R-:W-:Y:S02]  /*7f10*/  F2FP.SATFINITE.E5M2.F32.PACK_AB_MERGE_C R51, R52, R51, RZ ;  /* 0x000000333433723e */ /* 0x000fe400048060ff */
[----:B------:R-:W-:Y:S01]  /*7f20*/  F2FP.SATFINITE.E5M2.F32.PACK_AB_MERGE_C R48, R48, R47, RZ ;  /* 0x0000002f3030723e */ /* 0x000fe200048060ff */
[----:B------:R1:W-:Y:S01]  /*7f30*/  STS.128 [R149+0x2020], R32 ;  /* 0x0020202095007388 */ /* 0x0003e20000000c00 */
[----:B------:R-:W-:Y:S02]  /*7f40*/  F2FP.SATFINITE.E5M2.F32.PACK_AB_MERGE_C R55, R56, R55, RZ ;  /* 0x000000373837723e */ /* 0x000fe400048060ff */
[----:B------:R-:W-:Y:S02]  /*7f50*/  F2FP.SATFINITE.E5M2.F32.PACK_AB_MERGE_C R59, R60, R59, RZ ;  /* 0x0000003b3c3b723e */ /* 0x000fe400048060ff */
[----:B------:R-:W-:Y:S02]  /*7f60*/  F2FP.SATFINITE.E5M2.F32.PACK_AB_MERGE_C R49, R50, R49, R51 ;  /* 0x000000313231723e */ /* 0x000fe40004806033 */
[----:B------:R-:W-:Y:S02]  /*7f70*/  F2FP.SATFINITE.E5M2.F32.PACK_AB_MERGE_C R48, R46, R45, R48 ;  /* 0x0000002d2e30723e */ /* 0x000fe40004806030 */
[----:B------:R-:W-:Y:S02]  /*7f80*/  F2FP.SATFINITE.E5M2.F32.PACK_AB_MERGE_C R50, R54, R53, R55 ;  /* 0x000000353632723e */ /* 0x000fe40004806037 */
[----:B------:R-:W-:Y:S05]  /*7f90*/  F2FP.SATFINITE.E5M2.F32.PACK_AB_MERGE_C R51, R58, R57, R59 ;  /* 0x000000393a33723e */ /* 0x000fea000480603b */
[----:B------:R1:W-:Y:S01]  /*7fa0*/  STS.128 [R148+0x2030], R48 ;  /* 0x0020303094007388 */ /* 0x0003e20000000c00 */
[----:B------:R-:W-:Y:S01]  /*7fb0*/  @!PT LDS RZ, [RZ] ;  /* 0x00000000fffff984 */ /* 0x000fe20000000800 */
[----:B------:R-:W-:Y:S01]  /*7fc0*/  @!PT LDS RZ, [RZ] ;  /* 0x00000000fffff984 */ /* 0x000fe20000000800 */
[----:B------:R-:W-:Y:S01]  /*7fd0*/  @!PT LDS RZ, [RZ] ;  /* 0x00000000fffff984 */ /* 0x000fe20000000800 */
[----:B------:R-:W-:Y:S01]  /*7fe0*/  @!PT LDS RZ, [RZ] ;  /* 0x00000000fffff984 */ /* 0x000fe20000000800 */
[----:B------:R3:W-:Y:S07]  /*7ff0*/  MEMBAR.ALL.CTA ;  /* 0x0000000000007992 */ /* 0x0007ee0000008000 */
[----:B---3--:R-:W3:Y:S02]  /*8000*/  FENCE.VIEW.ASYNC.S ;  /* 0x00000000000073c6 */ /* 0x008ee40000000000 */
[----:B---3--:R-:W-:Y:S06]  /*8010*/  BAR.SYNC.DEFER_BLOCKING 0x1, 0x80 ;  /* 0x0042000000007b1d */ /* 0x008fec0000010000 */
[----:B------:R-:W-:Y:S05]  /*8020*/  @P0 BRA `(.L_x_128) ;  /* 0x0000000000300947 */ /* 0x000fea0003800000 */
[----:B------:R-:W-:Y:S02]  /*8030*/  UIADD3 UR4, UPT, UPT, UR44, 0x2400, URZ ;  /* 0x000024002c047890 */ /* 0x000fe4000fffe0ff */
[----:B------:R-:W-:Y:S02]  /*8040*/  USHF.L.U32 UR9, UR46, 0x6, URZ ;  /* 0x000000062e097899 */ /* 0x000fe400080006ff */
[----:B------:R-:W-:Y:S02]  /*8050*/  USHF.L.U32 UR10, UR45, 0x7, URZ ;  /* 0x000000072d0a7899 */ /* 0x000fe400080006ff */
[----:B------:R-:W-:Y:S01]  /*8060*/  MOV R151, UR4 ;  /* 0x0000000400977c02 */ /* 0x000fe20008000f00 */
[----:B------:R-:W-:Y:S01]  /*8070*/  UIADD3 UR4, UP0, UPT, UR62, 0x680, URZ ;  /* 0x000006803e047890 */ /* 0x000fe2000ff1e0ff */
[----:B------:R-:W-:Y:S02]  /*8080*/  UMOV UR11, UR36 ;  /* 0x00000024000b7c82 */ /* 0x000fe40008000000 */
[----:B------:R-:W-:Y:S01]  /*8090*/  R2UR UR8, R151 ;  /* 0x00000000970872ca */ /* 0x000fe200000e0000 */
[----:B------:R-:W-:Y:S11]  /*80a0*/  UIADD3.X UR5, UPT, UPT, URZ, UR63, URZ, UP0, !UPT ;  /* 0x0000003fff057290 */ /* 0x000ff600087fe4ff */
[----:B------:R-:W-:Y:S01]  /*80b0*/  @!UPT UIADD3 URZ, UPT, UPT, URZ, URZ, URZ ;  /* 0x000000fffffff290 */ /* 0x000fe2000fffe0ff */
[----:B------:R3:W-:Y:S01]  /*80c0*/  UTMASTG.3D [UR8], [UR4] ;  /* 0x00000008040073b5 */ /* 0x0007e20008010000 */
[----:B------:R0:W-:Y:S01]  /*80d0*/  UTMACMDFLUSH ;  /* 0x00000000000079b7 */ /* 0x0001e20000000000 */
[----:B---3--:R-:W-:Y:S04]  /*80e0*/  DEPBAR.LE SB0, 0x0 ;  /* 0x000080000000791a */ /* 0x008fe80000000000 */
.L_x_128:
[----:B------:R-:W-:Y:S05]  /*80f0*/  BSYNC.RECONVERGENT B0 ;  /* 0x0000000000007941 */ /* 0x000fea0003800200 */
.L_x_127:
[----:B------:R-:W-:Y:S01]  /*8100*/  BAR.SYNC.DEFER_BLOCKING 0x1, 0x80 ;  /* 0x0042000000007b1d */ /* 0x000fe20000010000 */
[----:B------:R-:W-:Y:S01]  /*8110*/  ISETP.NE.AND P0, PT, R144, 0x2, PT ;  /* 0x000000029000780c */ /* 0x000fe20003f05270 */
[----:B------:R-:W-:Y:S01]  /*8120*/  UISETP.NE.AND UP0, UPT, UR47, URZ, UPT ;  /* 0x000000ff2f00728c */ /* 0x000fe2000bf05270 */
[----:B------:R-:W-:Y:S01]  /*8130*/  ISETP.NE.AND P1, PT, R68, 0x4, PT ;  /* 0x000000044400780c */ /* 0x000fe20003f25270 */
[----:B------:R-:W-:Y:S01]  /*8140*/  UIADD3 UR46, UPT, UPT, UR37, UR59, URZ ;  /* 0x0000003b252e7290 */ /* 0x000fe2000fffe0ff */
[----:B------:R-:W-:Y:S01]  /*8150*/  SEL R2, RZ, 0x1, P0 ;  /* 0x00000001ff027807 */ /* 0x000fe20000000000 */
[----:B------:R-:W-:Y:S01]  /*8160*/  UIADD3 UR45, UPT, UPT, UR38, UR55, URZ ;  /* 0x00000037262d7290 */ /* 0x000fe2000fffe0ff */
[----:B------:R-:W-:Y:S02]  /*8170*/  SEL R0, RZ, 0x1, P1 ;  /* 0x00000001ff007807 */ /* 0x000fe40000800000 */
[----:B------:R-:W-:Y:S02]  /*8180*/  LOP3.LUT R146, R146, R2, RZ, 0x3c, !PT ;  /* 0x0000000292927212 */ /* 0x000fe400078e3cff */
[----:B------:R-:W-:Y:S02]  /*8190*/  LOP3.LUT R147, R147, R0, RZ, 0x3c, !PT ;  /* 0x0000000093937212 */ /* 0x000fe400078e3cff */
[----:B------:R-:W-:Y:S02]  /*81a0*/  SEL R144, R144, RZ, P0 ;  /* 0x000000ff90907207 */ /* 0x000fe40000000000 */
[----:B------:R-:W-:Y:S01]  /*81b0*/  SEL R68, R68, RZ, P1 ;  /* 0x000000ff44447207 */ /* 0x000fe20000800000 */
[----:B------:R-:W-:Y:S01]  /*81c0*/  UMOV UR36, UR54 ;  /* 0x0000003600247c82 */ /* 0x000fe20008000000 */
[----:B------:R-:W-:Y:S05]  /*81d0*/  BRA.U UP0, `(.L_x_129) ;  /* 0xffffffdd001c7547 */ /* 0x000fea000b83ffff */
[----:B------:R-:W-:Y:S05]  /*81e0*/  EXIT ;  /* 0x000000000000794d */ /* 0x000fea0003800000 */
.L_x_25:
[----:B-1----:R1:W3:Y:S02]  /*81f0*/  SYNCS.PHASECHK.TRANS64.TRYWAIT P0, [R0+URZ+0x1d0], R2 ;  /* 0x0001d002000075a7 */ /* 0x0022e400080011ff */
[----:B---3--:R-:W-:Y:S05]  /*8200*/  @!P0 NANOSLEEP.SYNCS 0x989680 ;  /* 0x009896800000895d */ /* 0x008fea0003900000 */
[----:B------:R-:W3:Y:S02]  /*8210*/  @!P0 SYNCS.PHASECHK.TRANS64 P0, [R0+URZ+0x1d0], R2 ;  /* 0x0001d002000085a7 */ /* 0x000ee400080010ff */
[----:B---3--:R-:W-:Y:S05]  /*8220*/  @!P0 BRA `(.L_x_25) ;  /* 0xfffffffc00f08947 */ /* 0x008fea000383ffff */
[----:B------:R-:W-:Y:S05]  /*8230*/  BRA `(.L_x_130) ;  /* 0xffffff9800ac7947 */ /* 0x000fea000383ffff */
.L_x_28:
[----:B-1----:R-:W-:-:S07]  /*8240*/  MOV R0, UR33 ;  /* 0x0000002100007c02 */ /* 0x002fce0008000f00 */
.L_x_131:
[----:B-1----:R1:W3:Y:S02]  /*8250*/  SYNCS.PHASECHK.TRANS64.TRYWAIT P0, [R0+URZ+0xa0], R3 ;  /* 0x0000a003000075a7 */ /* 0x0022e400080011ff */
[----:B---3--:R-:W-:Y:S05]  /*8260*/  @!P0 NANOSLEEP.SYNCS 0x989680 ;  /* 0x009896800000895d */ /* 0x008fea0003900000 */
[----:B------:R-:W3:Y:S02]  /*8270*/  @!P0 SYNCS.PHASECHK.TRANS64 P0, [R0+URZ+0xa0], R3 ;  /* 0x0000a003000085a7 */ /* 0x000ee400080010ff */
[----:B---3--:R-:W-:Y:S05]  /*8280*/  @!P0 BRA `(.L_x_131) ;  /* 0xfffffffc00f08947 */ /* 0x008fea000383ffff */
[----:B------:R-:W-:Y:S05]  /*8290*/  BRA `(.L_x_27) ;  /* 0xffffff9800fc7947 */ /* 0x000fea000383ffff */
.L_x_35:
[----:B-1----:R-:W-:-:S07]  /*82a0*/  MOV R0, UR9 ;  /* 0x0000000900007c02 */ /* 0x002fce0008000f00 */
.L_x_132:
[----:B-1----:R1:W3:Y:S02]  /*82b0*/  SYNCS.PHASECHK.TRANS64.TRYWAIT P0, [R0+URZ+0xa0], R3 ;  /* 0x0000a003000075a7 */ /* 0x0022e400080011ff */
[----:B---3--:R-:W-:Y:S05]  /*82c0*/  @!P0 NANOSLEEP.SYNCS 0x989680 ;  /* 0x009896800000895d */ /* 0x008fea0003900000 */
[----:B------:R-:W3:Y:S02]  /*82d0*/  @!P0 SYNCS.PHASECHK.TRANS64 P0, [R0+URZ+0xa0], R3 ;  /* 0x0000a003000085a7 */ /* 0x000ee400080010ff */
[----:B---3--:R-:W-:Y:S05]  /*82e0*/  @!P0 BRA `(.L_x_132) ;  /* 0xfffffffc00f08947 */ /* 0x008fea000383ffff */
[----:B------:R-:W-:Y:S05]  /*82f0*/  BRA `(.L_x_34) ;  /* 0xffffff9c00bc7947 */ /* 0x000fea000383ffff */
.L_x_40:
[----:B-1----:R1:W3:Y:S02]  /*8300*/  SYNCS.PHASECHK.TRANS64.TRYWAIT P0, [R3+URZ+0x160], R0 ;  /* 0x00016000030075a7 */ /* 0x0022e400080011ff */
[----:B---3--:R-:W-:Y:S05]  /*8310*/  @!P0 NANOSLEEP.SYNCS 0x989680 ;  /* 0x009896800000895d */ /* 0x008fea0003900000 */
[----:B------:R-:W3:Y:S02]  /*8320*/  @!P0 SYNCS.PHASECHK.TRANS64 P0, [R3+URZ+0x160], R0 ;  /* 0x00016000030085a7 */ /* 0x000ee400080010ff */
[----:B---3--:R-:W-:Y:S05]  /*8330*/  @!P0 BRA `(.L_x_40) ;  /* 0xfffffffc00f08947 */ /* 0x008fea000383ffff */
[----:B------:R-:W-:Y:S05]  /*8340*/  BRA `(.L_x_133) ;  /* 0xffffffa000607947 */ /* 0x000fea000383ffff */
.L_x_44:
[----:B------:R-:W-:-:S07]  /*8350*/  MOV R0, UR4 ;  /* 0x0000000400007c02 */ /* 0x000fce0008000f00 */
.L_x_134:
[----:B-1----:R1:W3:Y:S02]  /*8360*/  SYNCS.PHASECHK.TRANS64.TRYWAIT P0, [R0+URZ], R2 ;  /* 0x00000002000075a7 */ /* 0x0022e400080011ff */
[----:B---3--:R-:W-:Y:S05]  /*8370*/  @!P0 NANOSLEEP.SYNCS 0x989680 ;  /* 0x009896800000895d */ /* 0x008fea0003900000 */
[----:B------:R-:W3:Y:S02]  /*8380*/  @!P0 SYNCS.PHASECHK.TRANS64 P0, [R0+URZ], R2 ;  /* 0x00000002000085a7 */ /* 0x000ee400080010ff */
[----:B---3--:R-:W-:Y:S05]  /*8390*/  @!P0 BRA `(.L_x_134) ;  /* 0xfffffffc00f08947 */ /* 0x008fea000383ffff */
[----:B------:R-:W-:Y:S05]  /*83a0*/  BRA `(.L_x_135) ;  /* 0xffffffa800047947 */ /* 0x000fea000383ffff */
.L_x_45:
[----:B------:R-:W-:-:S07]  /*83b0*/  MOV R0, UR5 ;  /* 0x0000000500007c02 */ /* 0x000fce0008000f00 */
.L_x_136:
[----:B-1----:R1:W3:Y:S02]  /*83c0*/  SYNCS.PHASECHK.TRANS64.TRYWAIT P0, [R0+URZ], R3 ;  /* 0x00000003000075a7 */ /* 0x0022e400080011ff */
[----:B---3--:R-:W-:Y:S05]  /*83d0*/  @!P0 NANOSLEEP.SYNCS 0x989680 ;  /* 0x009896800000895d */ /* 0x008fea0003900000 */
[----:B------:R-:W3:Y:S02]  /*83e0*/  @!P0 SYNCS.PHASECHK.TRANS64 P0, [R0+URZ], R3 ;  /* 0x00000003000085a7 */ /* 0x000ee400080010ff */
[----:B---3--:R-:W-:Y:S05]  /*83f0*/  @!P0 BRA `(.L_x_136) ;  /* 0xfffffffc00f08947 */ /* 0x008fea000383ffff */
[----:B------:R-:W-:Y:S05]  /*8400*/  BRA `(.L_x_137) ;  /* 0xffffffa800107947 */ /* 0x000fea000383ffff */
.L_x_46:
[----:B------:R-:W-:-:S07]  /*8410*/  MOV R0, UR5 ;  /* 0x0000000500007c02 */ /* 0x000fce0008000f00 */
.L_x_138:
[----:B-1----:R1:W3:Y:S02]  /*8420*/  SYNCS.PHASECHK.TRANS64.TRYWAIT P0, [R0+URZ], R3 ;  /* 0x00000003000075a7 */ /* 0x0022e400080011ff */
[----:B---3--:R-:W-:Y:S05]  /*8430*/  @!P0 NANOSLEEP.SYNCS 0x989680 ;  /* 0x009896800000895d */ /* 0x008fea0003900000 */
[----:B------:R-:W3:Y:S02]  /*8440*/  @!P0 SYNCS.PHASECHK.TRANS64 P0, [R0+URZ], R3 ;  /* 0x00000003000085a7 */ /* 0x000ee400080010ff */
[----:B---3--:R-:W-:Y:S05]  /*8450*/  @!P0 BRA `(.L_x_138) ;  /* 0xfffffffc00f08947 */ /* 0x008fea000383ffff */
[----:B------:R-:W-:Y:S05]  /*8460*/  BRA `(.L_x_139) ;  /* 0xffffffa8001c7947 */ /* 0x000fea000383ffff */
.L_x_47:
[----:B------:R-:W-:-:S07]  /*8470*/  MOV R0, UR5 ;  /* 0x0000000500007c02 */ /* 0x000fce0008000f00 */
.L_x_140:
[----:B-1----:R1:W3:Y:S02]  /*8480*/  SYNCS.PHASECHK.TRANS64.TRYWAIT P0, [R0+URZ], R3 ;  /* 0x00000003000075a7 */ /* 0x0022e400080011ff */
[----:B---3--:R-:W-:Y:S05]  /*8490*/  @!P0 NANOSLEEP.SYNCS 0x989680 ;  /* 0x009896800000895d */ /* 0x008fea0003900000 */
[----:B------:R-:W3:Y:S02]  /*84a0*/  @!P0 SYNCS.PHASECHK.TRANS64 P0, [R0+URZ], R3 ;  /* 0x00000003000085a7 */ /* 0x000ee400080010ff */
[----:B---3--:R-:W-:Y:S05]  /*84b0*/  @!P0 BRA `(.L_x_140) ;  /* 0xfffffffc00f08947 */ /* 0x008fea000383ffff */
[----:B------:R-:W-:Y:S05]  /*84c0*/  BRA `(.L_x_141) ;  /* 0xffffffa800287947 */ /* 0x000fea000383ffff */
.L_x_48:
[----:B------:R-:W-:-:S07]  /*84d0*/  MOV R0, UR5 ;  /* 0x0000000500007c02 */ /* 0x000fce0008000f00 */
.L_x_142:
[----:B-1----:R1:W3:Y:S02]  /*84e0*/  SYNCS.PHASECHK.TRANS64.TRYWAIT P0, [R0+URZ], R3 ;  /* 0x00000003000075a7 */ /* 0x0022e400080011ff */
[----:B---3--:R-:W-:Y:S05]  /*84f0*/  @!P0 NANOSLEEP.SYNCS 0x989680 ;  /* 0x009896800000895d */ /* 0x008fea0003900000 */
[----:B------:R-:W3:Y:S02]  /*8500*/  @!P0 SYNCS.PHASECHK.TRANS64 P0, [R0+URZ], R3 ;  /* 0x00000003000085a7 */ /* 0x000ee400080010ff */
[----:B---3--:R-:W-:Y:S05]  /*8510*/  @!P0 BRA `(.L_x_142) ;  /* 0xfffffffc00f08947 */ /* 0x008fea000383ffff */
[----:B------:R-:W-:Y:S05]  /*8520*/  BRA `(.L_x_143) ;  /* 0xffffffa800347947 */ /* 0x000fea000383ffff */
.L_x_49:
[----:B------:R-:W-:-:S07]  /*8530*/  MOV R0, UR5 ;  /* 0x0000000500007c02 */ /* 0x000fce0008000f00 */
.L_x_144:
[----:B-1----:R1:W3:Y:S02]  /*8540*/  SYNCS.PHASECHK.TRANS64.TRYWAIT P0, [R0+URZ], R3 ;  /* 0x00000003000075a7 */ /* 0x0022e400080011ff */
[----:B---3--:R-:W-:Y:S05]  /*8550*/  @!P0 NANOSLEEP.SYNCS 0x989680 ;  /* 0x009896800000895d */ /* 0x008fea0003900000 */
[----:B------:R-:W3:Y:S02]  /*8560*/  @!P0 SYNCS.PHASECHK.TRANS64 P0, [R0+URZ], R3 ;  /* 0x00000003000085a7 */ /* 0x000ee400080010ff */
[----:B---3--:R-:W-:Y:S05]  /*8570*/  @!P0 BRA `(.L_x_144) ;  /* 0xfffffffc00f08947 */ /* 0x008fea000383ffff */
[----:B------:R-:W-:Y:S05]  /*8580*/  BRA `(.L_x_145) ;  /* 0xffffffa800407947 */ /* 0x000fea000383ffff */
.L_x_50:
[----:B------:R-:W-:-:S07]  /*8590*/  MOV R0, UR5 ;  /* 0x0000000500007c02 */ /* 0x000fce0008000f00 */
.L_x_146:
[----:B-1----:R1:W3:Y:S02]  /*85a0*/  SYNCS.PHASECHK.TRANS64.TRYWAIT P0, [R0+URZ], R3 ;  /* 0x00000003000075a7 */ /* 0x0022e400080011ff */
[----:B---3--:R-:W-:Y:S05]  /*85b0*/  @!P0 NANOSLEEP.SYNCS 0x989680 ;  /* 0x009896800000895d */ /* 0x008fea0003900000 */
[----:B------:R-:W3:Y:S02]  /*85c0*/  @!P0 SYNCS.PHASECHK.TRANS64 P0, [R0+URZ], R3 ;  /* 0x00000003000085a7 */ /* 0x000ee400080010ff */
[----:B---3--:R-:W-:Y:S05]  /*85d0*/  @!P0 BRA `(.L_x_146) ;  /* 0xfffffffc00f08947 */ /* 0x008fea000383ffff */
[----:B------:R-:W-:Y:S05]  /*85e0*/  BRA `(.L_x_147) ;  /* 0xffffffa8004c7947 */ /* 0x000fea000383ffff */
.L_x_51:
[----:B------:R-:W-:-:S07]  /*85f0*/  MOV R0, UR5 ;  /* 0x0000000500007c02 */ /* 0x000fce0008000f00 */
.L_x_148:
[----:B-1----:R1:W3:Y:S02]  /*8600*/  SYNCS.PHASECHK.TRANS64.TRYWAIT P0, [R0+URZ], R3 ;  /* 0x00000003000075a7 */ /* 0x0022e400080011ff */
[----:B---3--:R-:W-:Y:S05]  /*8610*/  @!P0 NANOSLEEP.SYNCS 0x989680 ;  /* 0x009896800000895d */ /* 0x008fea0003900000 */
[----:B------:R-:W3:Y:S02]  /*8620*/  @!P0 SYNCS.PHASECHK.TRANS64 P0, [R0+URZ], R3 ;  /* 0x00000003000085a7 */ /* 0x000ee400080010ff */
[----:B---3--:R-:W-:Y:S05]  /*8630*/  @!P0 BRA `(.L_x_148) ;  /* 0xfffffffc00f08947 */ /* 0x008fea000383ffff */
[----:B------:R-:W-:Y:S05]  /*8640*/  BRA `(.L_x_149) ;  /* 0xffffffa800587947 */ /* 0x000fea000383ffff */
.L_x_52:
[----:B------:R-:W-:-:S07]  /*8650*/  MOV R0, UR5 ;  /* 0x0000000500007c02 */ /* 0x000fce0008000f00 */
.L_x_150:
[----:B-1----:R1:W3:Y:S02]  /*8660*/  SYNCS.PHASECHK.TRANS64.TRYWAIT P0, [R0+URZ], R3 ;  /* 0x00000003000075a7 */ /* 0x0022e400080011ff */
[----:B---3--:R-:W-:Y:S05]  /*8670*/  @!P0 NANOSLEEP.SYNCS 0x989680 ;  /* 0x009896800000895d */ /* 0x008fea0003900000 */
[----:B------:R-:W3:Y:S02]  /*8680*/  @!P0 SYNCS.PHASECHK.TRANS64 P0, [R0+URZ], R3 ;  /* 0x00000003000085a7 */ /* 0x000ee400080010ff */
[----:B---3--:R-:W-:Y:S05]  /*8690*/  @!P0 BRA `(.L_x_150) ;  /* 0xfffffffc00f08947 */ /* 0x008fea000383ffff */
[----:B------:R-:W-:Y:S05]  /*86a0*/  BRA `(.L_x_151) ;  /* 0xffffffa800647947 */ /* 0x000fea000383ffff */
.L_x_53:
[----:B------:R-:W-:-:S07]  /*86b0*/  MOV R0, UR5 ;  /* 0x0000000500007c02 */ /* 0x000fce0008000f00 */
.L_x_152:
[----:B-1----:R1:W3:Y:S02]  /*86c0*/  SYNCS.PHASECHK.TRANS64.TRYWAIT P0, [R0+URZ], R3 ;  /* 0x00000003000075a7 */ /* 0x0022e400080011ff */
[----:B---3--:R-:W-:Y:S05]  /*86d0*/  @!P0 NANOSLEEP.SYNCS 0x989680 ;  /* 0x009896800000895d */ /* 0x008fea0003900000 */
[----:B------:R-:W3:Y:S02]  /*86e0*/  @!P0 SYNCS.PHASECHK.TRANS64 P0, [R0+URZ], R3 ;  /* 0x00000003000085a7 */ /* 0x000ee400080010ff */
[----:B---3--:R-:W-:Y:S05]  /*86f0*/  @!P0 BRA `(.L_x_152) ;  /* 0xfffffffc00f08947 */ /* 0x008fea000383ffff */
[----:B------:R-:W-:Y:S05]  /*8700*/  BRA `(.L_x_153) ;  /* 0xffffffa800707947 */ /* 0x000fea000383ffff */
.L_x_54:
[----:B------:R-:W-:-:S07]  /*8710*/  MOV R0, UR5 ;  /* 0x0000000500007c02 */ /* 0x000fce0008000f00 */
.L_x_154:
[----:B-1----:R1:W3:Y:S02]  /*8720*/  SYNCS.PHASECHK.TRANS64.TRYWAIT P0, [R0+URZ], R3 ;  /* 0x00000003000075a7 */ /* 0x0022e400080011ff */
[----:B---3--:R-:W-:Y:S05]  /*8730*/  @!P0 NANOSLEEP.SYNCS 0x989680 ;  /* 0x009896800000895d */ /* 0x008fea0003900000 */
[----:B------:R-:W3:Y:S02]  /*8740*/  @!P0 SYNCS.PHASECHK.TRANS64 P0, [R0+URZ], R3 ;  /* 0x00000003000085a7 */ /* 0x000ee400080010ff */
[----:B---3--:R-:W-:Y:S05]  /*8750*/  @!P0 BRA `(.L_x_154) ;  /* 0xfffffffc00f08947 */ /* 0x008fea000383ffff */
[----:B------:R-:W-:Y:S05]  /*8760*/  BRA `(.L_x_155) ;  /* 0xffffffa8007c7947 */ /* 0x000fea000383ffff */
.L_x_55:
[----:B------:R-:W-:-:S07]  /*8770*/  MOV R0, UR5 ;  /* 0x0000000500007c02 */ /* 0x000fce0008000f00 */
.L_x_156:
[----:B-1----:R1:W3:Y:S02]  /*8780*/  SYNCS.PHASECHK.TRANS64.TRYWAIT P0, [R0+URZ], R3 ;  /* 0x00000003000075a7 */ /* 0x0022e400080011ff */
[----:B---3--:R-:W-:Y:S05]  /*8790*/  @!P0 NANOSLEEP.SYNCS 0x989680 ;  /* 0x009896800000895d */ /* 0x008fea0003900000 */
[----:B------:R-:W3:Y:S02]  /*87a0*/  @!P0 SYNCS.PHASECHK.TRANS64 P0, [R0+URZ], R3 ;  /* 0x00000003000085a7 */ /* 0x000ee400080010ff */
[----:B---3--:R-:W-:Y:S05]  /*87b0*/  @!P0 BRA `(.L_x_156) ;  /* 0xfffffffc00f08947 */ /* 0x008fea000383ffff */
[----:B------:R-:W-:Y:S05]  /*87c0*/  BRA `(.L_x_157) ;  /* 0xffffffa800887947 */ /* 0x000fea000383ffff */
.L_x_56:
[----:B------:R-:W-:-:S07]  /*87d0*/  MOV R0, UR5 ;  /* 0x0000000500007c02 */ /* 0x000fce0008000f00 */
.L_x_158:
[----:B-1----:R1:W3:Y:S02]  /*87e0*/  SYNCS.PHASECHK.TRANS64.TRYWAIT P0, [R0+URZ], R3 ;  /* 0x00000003000075a7 */ /* 0x0022e400080011ff */
[----:B---3--:R-:W-:Y:S05]  /*87f0*/  @!P0 NANOSLEEP.SYNCS 0x989680 ;  /* 0x009896800000895d */ /* 0x008fea0003900000 */
[----:B------:R-:W3:Y:S02]  /*8800*/  @!P0 SYNCS.PHASECHK.TRANS64 P0, [R0+URZ], R3 ;  /* 0x00000003000085a7 */ /* 0x000ee400080010ff */
[----:B---3--:R-:W-:Y:S05]  /*8810*/  @!P0 BRA `(.L_x_158) ;  /* 0xfffffffc00f08947 */ /* 0x008fea000383ffff */
[----:B------:R-:W-:Y:S05]  /*8820*/  BRA `(.L_x_159) ;  /* 0xffffffa800947947 */ /* 0x000fea000383ffff */
.L_x_57:
[----:B------:R-:W-:-:S07]  /*8830*/  MOV R0, UR5 ;  /* 0x0000000500007c02 */ /* 0x000fce0008000f00 */
.L_x_160:
[----:B-1----:R1:W3:Y:S02]  /*8840*/  SYNCS.PHASECHK.TRANS64.TRYWAIT P0, [R0+URZ], R3 ;  /* 0x00000003000075a7 */ /* 0x0022e400080011ff */
[----:B---3--:R-:W-:Y:S05]  /*8850*/  @!P0 NANOSLEEP.SYNCS 0x989680 ;  /* 0x009896800000895d */ /* 0x008fea0003900000 */
[----:B------:R-:W3:Y:S02]  /*8860*/  @!P0 SYNCS.PHASECHK.TRANS64 P0, [R0+URZ], R3 ;  /* 0x00000003000085a7 */ /* 0x000ee400080010ff */
[----:B---3--:R-:W-:Y:S05]  /*8870*/  @!P0 BRA `(.L_x_160) ;  /* 0xfffffffc00f08947 */ /* 0x008fea000383ffff */
[----:B------:R-:W-:Y:S05]  /*8880*/  BRA `(.L_x_161) ;  /* 0xffffffa800a07947 */ /* 0x000fea000383ffff */
.L_x_58:
[----:B------:R-:W-:-:S07]  /*8890*/  MOV R0, UR5 ;  /* 0x0000000500007c02 */ /* 0x000fce0008000f00 */
.L_x_162:
[----:B-1----:R1:W3:Y:S02]  /*88a0*/  SYNCS.PHASECHK.TRANS64.TRYWAIT P0, [R0+URZ], R3 ;  /* 0x00000003000075a7 */ /* 0x0022e400080011ff */
[----:B---3--:R-:W-:Y:S05]  /*88b0*/  @!P0 NANOSLEEP.SYNCS 0x989680 ;  /* 0x009896800000895d */ /* 0x008fea0003900000 */
[----:B------:R-:W3:Y:S02]  /*88c0*/  @!P0 SYNCS.PHASECHK.TRANS64 P0, [R0+URZ], R3 ;  /* 0x00000003000085a7 */ /* 0x000ee400080010ff */
[----:B---3--:R-:W-:Y:S05]  /*88d0*/  @!P0 BRA `(.L_x_162) ;  /* 0xfffffffc00f08947 */ /* 0x008fea000383ffff */
[----:B------:R-:W-:Y:S05]  /*88e0*/  BRA `(.L_x_163) ;  /* 0xffffffa800ac7947 */ /* 0x000fea000383ffff */
.L_x_59:
[----:B------:R-:W-:-:S07]  /*88f0*/  MOV R0, UR5 ;  /* 0x0000000500007c02 */ /* 0x000fce0008000f00 */
.L_x_164:
[----:B-1----:R1:W3:Y:S02]  /*8900*/  SYNCS.PHASECHK.TRANS64.TRYWAIT P0, [R0+URZ], R3 ;  /* 0x00000003000075a7 */ /* 0x0022e400080011ff */
[----:B---3--:R-:W-:Y:S05]  /*8910*/  @!P0 NANOSLEEP.SYNCS 0x989680 ;  /* 0x009896800000895d */ /* 0x008fea0003900000 */
[----:B------:R-:W3:Y:S02]  /*8920*/  @!P0 SYNCS.PHASECHK.TRANS64 P0, [R0+URZ], R3 ;  /* 0x00000003000085a7 */ /* 0x000ee400080010ff */
[----:B---3--:R-:W-:Y:S05]  /*8930*/  @!P0 BRA `(.L_x_164) ;  /* 0xfffffffc00f08947 */ /* 0x008fea000383ffff */
[----:B------:R-:W-:Y:S05]  /*8940*/  BRA `(.L_x_165) ;  /* 0xffffffa800b87947 */ /* 0x000fea000383ffff */
.L_x_60:
[----:B------:R-:W-:-:S07]  /*8950*/  MOV R0, UR5 ;  /* 0x0000000500007c02 */ /* 0x000fce0008000f00 */
.L_x_166:
[----:B-1----:R1:W3:Y:S02]  /*8960*/  SYNCS.PHASECHK.TRANS64.TRYWAIT P0, [R0+URZ], R3 ;  /* 0x00000003000075a7 */ /* 0x0022e400080011ff */
[----:B---3--:R-:W-:Y:S05]  /*8970*/  @!P0 NANOSLEEP.SYNCS 0x989680 ;  /* 0x009896800000895d */ /* 0x008fea0003900000 */
[----:B------:R-:W3:Y:S02]  /*8980*/  @!P0 SYNCS.PHASECHK.TRANS64 P0, [R0+URZ], R3 ;  /* 0x00000003000085a7 */ /* 0x000ee400080010ff */
[----:B---3--:R-:W-:Y:S05]  /*8990*/  @!P0 BRA `(.L_x_166) ;  /* 0xfffffffc00f08947 */ /* 0x008fea000383ffff */
[----:B------:R-:W-:Y:S05]  /*89a0*/  BRA `(.L_x_167) ;  /* 0xffffffa800c47947 */ /* 0x000fea000383ffff */
.L_x_61:
[----:B------:R-:W-:-:S07]  /*89b0*/  MOV R0, UR5 ;  /* 0x0000000500007c02 */ /* 0x000fce0008000f00 */
.L_x_168:
[----:B-1----:R1:W3:Y:S02]  /*89c0*/  SYNCS.PHASECHK.TRANS64.TRYWAIT P0, [R0+URZ], R3 ;  /* 0x00000003000075a7 */ /* 0x0022e400080011ff */
[----:B---3--:R-:W-:Y:S05]  /*89d0*/  @!P0 NANOSLEEP.SYNCS 0x989680 ;  /* 0x009896800000895d */ /* 0x008fea0003900000 */
[----:B------:R-:W3:Y:S02]  /*89e0*/  @!P0 SYNCS.PHASECHK.TRANS64 P0, [R0+URZ], R3 ;  /* 0x00000003000085a7 */ /* 0x000ee400080010ff */
[----:B---3--:R-:W-:Y:S05]  /*89f0*/  @!P0 BRA `(.L_x_168) ;  /* 0xfffffffc00f08947 */ /* 0x008fea000383ffff */
[----:B------:R-:W-:Y:S05]  /*8a00*/  BRA `(.L_x_169) ;  /* 0xffffffa800d07947 */ /* 0x000fea000383ffff */
.L_x_62:
[----:B------:R-:W-:-:S07]  /*8a10*/  MOV R0, UR5 ;  /* 0x0000000500007c02 */ /* 0x000fce0008000f00 */
.L_x_170:
[----:B-1----:R1:W3:Y:S02]  /*8a20*/  SYNCS.PHASECHK.TRANS64.TRYWAIT P0, [R0+URZ], R3 ;  /* 0x00000003000075a7 */ /* 0x0022e400080011ff */
[----:B---3--:R-:W-:Y:S05]  /*8a30*/  @!P0 NANOSLEEP.SYNCS 0x989680 ;  /* 0x009896800000895d */ /* 0x008fea0003900000 */
[----:B------:R-:W3:Y:S02]  /*8a40*/  @!P0 SYNCS.PHASECHK.TRANS64 P0, [R0+URZ], R3 ;  /* 0x00000003000085a7 */ /* 0x000ee400080010ff */
[----:B---3--:R-:W-:Y:S05]  /*8a50*/  @!P0 BRA `(.L_x_170) ;  /* 0xfffffffc00f08947 */ /* 0x008fea000383ffff */
[----:B------:R-:W-:Y:S05]  /*8a60*/  BRA `(.L_x_171) ;  /* 0xffffffa800dc7947 */ /* 0x000fea000383ffff */
.L_x_65:
[----:B--2---:R2:W3:Y:S02]  /*8a70*/  SYNCS.PHASECHK.TRANS64.TRYWAIT P0, [R2+URZ+0x1c0], R4 ;  /* 0x0001c004020075a7 */ /* 0x0044e400080011ff */
[----:B---3--:R-:W-:Y:S05]  /*8a80*/  @!P0 NANOSLEEP.SYNCS 0x989680 ;  /* 0x009896800000895d */ /* 0x008fea0003900000 */
[----:B------:R-:W3:Y:S02]  /*8a90*/  @!P0 SYNCS.PHASECHK.TRANS64 P0, [R2+URZ+0x1c0], R4 ;  /* 0x0001c004020085a7 */ /* 0x000ee400080010ff */
[----:B---3--:R-:W-:Y:S05]  /*8aa0*/  @!P0 BRA `(.L_x_65) ;  /* 0xfffffffc00f08947 */ /* 0x008fea000383ffff */
[----:B------:R-:W-:Y:S05]  /*8ab0*/  BRA `(.L_x_172) ;  /* 0xffffffac00407947 */ /* 0x000fea000383ffff */
.L_x_66:
[----:B------:R-:W-:-:S07]  /*8ac0*/  MOV R2, UR4 ;  /* 0x0000000400027c02 */ /* 0x000fce0008000f00 */
.L_x_173:
[----:B--2---:R2:W3:Y:S02]  /*8ad0*/  SYNCS.PHASECHK.TRANS64.TRYWAIT P0, [R2+URZ+0x170], R5 ;  /* 0x00017005020075a7 */ /* 0x0044e400080011ff */
[----:B---3--:R-:W-:Y:S05]  /*8ae0*/  @!P0 NANOSLEEP.SYNCS 0x989680 ;  /* 0x009896800000895d */ /* 0x008fea0003900000 */
[----:B------:R-:W3:Y:S02]  /*8af0*/  @!P0 SYNCS.PHASECHK.TRANS64 P0, [R2+URZ+0x170], R5 ;  /* 0x00017005020085a7 */ /* 0x000ee400080010ff */
[----:B---3--:R-:W-:Y:S05]  /*8b00*/  @!P0 BRA `(.L_x_173) ;  /* 0xfffffffc00f08947 */ /* 0x008fea000383ffff */
[----:B------:R-:W-:Y:S05]  /*8b10*/  BRA `(.L_x_174) ;  /* 0xffffffac00507947 */ /* 0x000fea000383ffff */
.L_x_67:
[----:B--2---:R2:W3:Y:S02]  /*8b20*/  SYNCS.PHASECHK.TRANS64.TRYWAIT P1, [R2+URZ+0x160], R4 ;  /* 0x00016004020075a7 */ /* 0x0044e400080211ff */
[----:B---3--:R-:W-:Y:S05]  /*8b30*/  @!P1 NANOSLEEP.SYNCS 0x989680 ;  /* 0x009896800000995d */ /* 0x008fea0003900000 */
[----:B------:R-:W3:Y:S02]  /*8b40*/  @!P1 SYNCS.PHASECHK.TRANS64 P1, [R2+URZ+0x160], R4 ;  /* 0x00016004020095a7 */ /* 0x000ee400080210ff */
[----:B---3--:R-:W-:Y:S05]  /*8b50*/  @!P1 BRA `(.L_x_67) ;  /* 0xfffffffc00f09947 */ /* 0x008fea000383ffff */
[----:B------:R-:W-:Y:S05]  /*8b60*/  BRA `(.L_x_175) ;  /* 0xffffffac00807947 */ /* 0x000fea000383ffff */
.L_x_70:
[----:B------:R-:W-:-:S07]  /*8b70*/  MOV R0, UR4 ;  /* 0x0000000400007c02 */ /* 0x000fce0008000f00 */
.L_x_176:
[----:B--2---:R2:W3:Y:S02]  /*8b80*/  SYNCS.PHASECHK.TRANS64.TRYWAIT P0, [R0+URZ+0x170], R2 ;  /* 0x00017002000075a7 */ /* 0x0044e400080011ff */
[----:B---3--:R-:W-:Y:S05]  /*8b90*/  @!P0 NANOSLEEP.SYNCS 0x989680 ;  /* 0x009896800000895d */ /* 0x008fea0003900000 */
[----:B------:R-:W3:Y:S02]  /*8ba0*/  @!P0 SYNCS.PHASECHK.TRANS64 P0, [R0+URZ+0x170], R2 ;  /* 0x00017002000085a7 */ /* 0x000ee400080010ff */
[----:B---3--:R-:W-:Y:S05]  /*8bb0*/  @!P0 BRA `(.L_x_176) ;  /* 0xfffffffc00f08947 */ /* 0x008fea000383ffff */
[----:B------:R-:W-:Y:S05]  /*8bc0*/  BRA `(.L_x_69) ;  /* 0xffffffac00d47947 */ /* 0x000fea000383ffff */
.L_x_79:
[----:B--2---:R-:W-:-:S04]  /*8bd0*/  MOV R5, UR5 ;  /* 0x0000000500057c02 */ /* 0x004fc80008000f00 */
[----:B------:R2:W3:Y:S03]  /*8be0*/  SYNCS.PHASECHK.TRANS64.TRYWAIT P0, [R5+URZ+0x8], R6 ;  /* 0x00000806050075a7 */ /* 0x0004e600080011ff */
[----:B---3--:R-:W-:Y:S05]  /*8bf0*/  @!P0 NANOSLEEP.SYNCS 0x989680 ;  /* 0x009896800000895d */ /* 0x008fea0003900000 */
[----:B------:R-:W3:Y:S02]  /*8c00*/  @!P0 SYNCS.PHASECHK.TRANS64 P0, [R5+URZ+0x8], R6 ;  /* 0x00000806050085a7 */ /* 0x000ee400080010ff */
[----:B---3--:R-:W-:Y:S05]  /*8c10*/  @!P0 BRA `(.L_x_79) ;  /* 0xfffffffc00ec8947 */ /* 0x008fea000383ffff */
[----:B------:R-:W-:Y:S05]  /*8c20*/  BRA `(.L_x_78) ;  /* 0xffffffb0008c7947 */ /* 0x000fea000383ffff */
.L_x_81:
[----:B------:R-:W-:Y:S01]  /*8c30*/  BSSY B0, `(.L_x_177) ;  /* 0x0000006000007945 */ /* 0x000fe20003800000 */
[----:B------:R-:W-:-:S07]  /*8c40*/  MOV R15, 0xffffffff ;  /* 0xffffffff000f7802 */ /* 0x000fce0000000f00 */
[----:B-12--5:R-:W-:Y:S05]  /*8c50*/  WARPSYNC.COLLECTIVE R15, `(.L_x_178) ;  /* 0x000000000f0c7348 */ /* 0x026fea0003c00000 */
[----:B------:R-:W-:Y:S02]  /*8c60*/  ELECT P6, UR79, PT ;  /* 0x00000000004f782f */ /* 0x000fe400038c0000 */
[----:B------:R-:W-:Y:S01]  /*8c70*/  MOV R14, UR79 ;  /* 0x0000004f000e7c02 */ /* 0x000fe20008000f00 */
[----:B-12--5:R-:W-:Y:S10]  /*8c80*/  ENDCOLLECTIVE ;  /* 0x000000000000791b */ /* 0x026ff40003800000 */
.L_x_178:
[----:B------:R-:W-:Y:S05]  /*8c90*/  BSYNC B0 ;  /* 0x0000000000007941 */ /* 0x000fea0003800000 */
.L_x_177:
[----:B------:R-:W-:Y:S01]  /*8ca0*/  PLOP3.LUT P0, PT, P6, PT, PT, 0x80, 0x8 ;  /* 0x000000000008781c */ /* 0x000fe2000370f070 */
[----:B------:R-:W-:-:S12]  /*8cb0*/  BRA `(.L_x_179) ;  /* 0xffffffb000b87947 */ /* 0x000fd8000383ffff */
.L_x_83:
[----:B--2---:R-:W-:-:S04]  /*8cc0*/  MOV R0, UR5 ;  /* 0x0000000500007c02 */ /* 0x004fc80008000f00 */
[----:B------:R2:W3:Y:S03]  /*8cd0*/  SYNCS.PHASECHK.TRANS64.TRYWAIT P0, [R0+URZ+0x8], R4 ;  /* 0x00000804000075a7 */ /* 0x0004e600080011ff */
[----:B---3--:R-:W-:Y:S05]  /*8ce0*/  @!P0 NANOSLEEP.SYNCS 0x989680 ;  /* 0x009896800000895d */ /* 0x008fea0003900000 */
[----:B------:R-:W3:Y:S02]  /*8cf0*/  @!P0 SYNCS.PHASECHK.TRANS64 P0, [R0+URZ+0x8], R4 ;  /* 0x00000804000085a7 */ /* 0x000ee400080010ff */
[----:B---3--:R-:W-:Y:S05]  /*8d00*/  @!P0 BRA `(.L_x_83) ;  /* 0xfffffffc00ec8947 */ /* 0x008fea000383ffff */
[----:B------:R-:W-:Y:S05]  /*8d10*/  BRA `(.L_x_82) ;  /* 0xffffffb000bc7947 */ /* 0x000fea000383ffff */
.L_x_84:
[----:B-1----:R1:W2:Y:S02]  /*8d20*/  SYNCS.PHASECHK.TRANS64.TRYWAIT P0, [R0+URZ+0x160], R4 ;  /* 0x00016004000075a7 */ /* 0x0022a400080011ff */
[----:B--2---:R-:W-:Y:S05]  /*8d30*/  @!P0 NANOSLEEP.SYNCS 0x989680 ;  /* 0x009896800000895d */ /* 0x004fea0003900000 */
[----:B------:R-:W2:Y:S02]  /*8d40*/  @!P0 SYNCS.PHASECHK.TRANS64 P0, [R0+URZ+0x160], R4 ;  /* 0x00016004000085a7 */ /* 0x000ea400080010ff */
[----:B--2---:R-:W-:Y:S05]  /*8d50*/  @!P0 BRA `(.L_x_84) ;  /* 0xfffffffc00f08947 */ /* 0x004fea000383ffff */
[----:B------:R-:W-:Y:S05]  /*8d60*/  BRA `(.L_x_180) ;  /* 0xffffffb400987947 */ /* 0x000fea000383ffff */
.L_x_86:
[----:B------:R-:W-:-:S07]  /*8d70*/  MOV R0, UR23 ;  /* 0x0000001700007c02 */ /* 0x000fce0008000f00 */
.L_x_181:
[----:B-1----:R1:W2:Y:S02]  /*8d80*/  SYNCS.PHASECHK.TRANS64.TRYWAIT P0, [R0+URZ+0x1a0], R4 ;  /* 0x0001a004000075a7 */ /* 0x0022a400080011ff */
[----:B--2---:R-:W-:Y:S05]  /*8d90*/  @!P0 NANOSLEEP.SYNCS 0x989680 ;  /* 0x009896800000895d */ /* 0x004fea0003900000 */
[----:B------:R-:W2:Y:S02]  /*8da0*/  @!P0 SYNCS.PHASECHK.TRANS64 P0, [R0+URZ+0x1a0], R4 ;  /* 0x0001a004000085a7 */ /* 0x000ea400080010ff */
[----:B--2---:R-:W-:Y:S05]  /*8db0*/  @!P0 BRA `(.L_x_181) ;  /* 0xfffffffc00f08947 */ /* 0x004fea000383ffff */
[----:B------:R-:W-:Y:S05]  /*8dc0*/  BRA `(.L_x_182) ;  /* 0xffffffb400e47947 */ /* 0x000fea000383ffff */
.L_x_89:
[----:B------:R-:W-:Y:S07]  /*8dd0*/  MOV R0, UR5 ;  /* 0x0000000500007c02 */ /* 0x000fee0008000f00 */
.L_x_183:
[----:B-1----:R1:W2:Y:S02]  /*8de0*/  SYNCS.PHASECHK.TRANS64.TRYWAIT P0, [R0+URZ], R4 ;  /* 0x00000004000075a7 */ /* 0x0022a400080011ff */
[----:B--2---:R-:W-:Y:S05]  /*8df0*/  @!P0 NANOSLEEP.SYNCS 0x989680 ;  /* 0x009896800000895d */ /* 0x004fea0003900000 */
[----:B------:R-:W2:Y:S02]  /*8e00*/  @!P0 SYNCS.PHASECHK.TRANS64 P0, [R0+URZ], R4 ;  /* 0x00000004000085a7 */ /* 0x000ea400080010ff */
[----:B--2---:R-:W-:Y:S05]  /*8e10*/  @!P0 BRA `(.L_x_183) ;  /* 0xfffffffc00f08947 */ /* 0x004fea000383ffff */
[----:B------:R-:W-:Y:S05]  /*8e20*/  BRA `(.L_x_88) ;  /* 0xffffffb400f87947 */ /* 0x000fea000383ffff */
.L_x_93:
[----:B-1----:R-:W-:-:S07]  /*8e30*/  MOV R0, UR4 ;  /* 0x0000000400007c02 */ /* 0x002fce0008000f00 */
.L_x_184:
[----:B-1----:R1:W2:Y:S02]  /*8e40*/  SYNCS.PHASECHK.TRANS64.TRYWAIT P0, [R0+URZ], R2 ;  /* 0x00000002000075a7 */ /* 0x0022a400080011ff */
[----:B--2---:R-:W-:Y:S05]  /*8e50*/  @!P0 NANOSLEEP.SYNCS 0x989680 ;  /* 0x009896800000895d */ /* 0x004fea0003900000 */
[----:B------:R-:W2:Y:S02]  /*8e60*/  @!P0 SYNCS.PHASECHK.TRANS64 P0, [R0+URZ], R2 ;  /* 0x00000002000085a7 */ /* 0x000ea400080010ff */
[----:B--2---:R-:W-:Y:S05]  /*8e70*/  @!P0 BRA `(.L_x_184) ;  /* 0xfffffffc00f08947 */ /* 0x004fea000383ffff */
[----:B------:R-:W-:Y:S05]  /*8e80*/  BRA `(.L_x_185) ;  /* 0xffffffb800c47947 */ /* 0x000fea000383ffff */
.L_x_94:
[----:B------:R-:W-:-:S07]  /*8e90*/  MOV R0, UR5 ;  /* 0x0000000500007c02 */ /* 0x000fce0008000f00 */
.L_x_186:
[----:B-1----:R1:W2:Y:S02]  /*8ea0*/  SYNCS.PHASECHK.TRANS64.TRYWAIT P0, [R0+URZ], R3 ;  /* 0x00000003000075a7 */ /* 0x0022a400080011ff */
[----:B--2---:R-:W-:Y:S05]  /*8eb0*/  @!P0 NANOSLEEP.SYNCS 0x989680 ;  /* 0x009896800000895d */ /* 0x004fea0003900000 */
[----:B------:R-:W2:Y:S02]  /*8ec0*/  @!P0 SYNCS.PHASECHK.TRANS64 P0, [R0+URZ], R3 ;  /* 0x00000003000085a7 */ /* 0x000ea400080010ff */
[----:B--2---:R-:W-:Y:S05]  /*8ed0*/  @!P0 BRA `(.L_x_186) ;  /* 0xfffffffc00f08947 */ /* 0x004fea000383ffff */
[----:B------:R-:W-:Y:S05]  /*8ee0*/  BRA `(.L_x_187) ;  /* 0xffffffb800d07947 */ /* 0x000fea000383ffff */
.L_x_95:
[----:B------:R-:W-:-:S07]  /*8ef0*/  MOV R0, UR5 ;  /* 0x0000000500007c02 */ /* 0x000fce0008000f00 */
.L_x_188:
[----:B-1----:R1:W2:Y:S02]  /*8f00*/  SYNCS.PHASECHK.TRANS64.TRYWAIT P0, [R0+URZ], R3 ;  /* 0x00000003000075a7 */ /* 0x0022a400080011ff */
[----:B--2---:R-:W-:Y:S05]  /*8f10*/  @!P0 NANOSLEEP.SYNCS 0x989680 ;  /* 0x009896800000895d */ /* 0x004fea0003900000 */
[----:B------:R-:W2:Y:S02]  /*8f20*/  @!P0 SYNCS.PHASECHK.TRANS64 P0, [R0+URZ], R3 ;  /* 0x00000003000085a7 */ /* 0x000ea400080010ff */
[----:B--2---:R-:W-:Y:S05]  /*8f30*/  @!P0 BRA `(.L_x_188) ;  /* 0xfffffffc00f08947 */ /* 0x004fea000383ffff */
[----:B------:R-:W-:Y:S05]  /*8f40*/  BRA `(.L_x_189) ;  /* 0xffffffb800dc7947 */ /* 0x000fea000383ffff */
.L_x_98:
[----:B------:R-:W-:-:S07]  /*8f50*/  MOV R0, UR17 ;  /* 0x0000001100007c02 */ /* 0x000fce0008000f00 */
.L_x_190:
[----:B-1----:R1:W2:Y:S02]  /*8f60*/  SYNCS.PHASECHK.TRANS64.TRYWAIT P1, [R0+URZ+0x1e0], R2 ;  /* 0x0001e002000075a7 */ /* 0x0022a400080211ff */
[----:B--2---:R-:W-:Y:S05]  /*8f70*/  @!P1 NANOSLEEP.SYNCS 0x989680 ;  /* 0x009896800000995d */ /* 0x004fea0003900000 */
[----:B------:R-:W2:Y:S02]  /*8f80*/  @!P1 SYNCS.PHASECHK.TRANS64 P1, [R0+URZ+0x1e0], R2 ;  /* 0x0001e002000095a7 */ /* 0x000ea400080210ff */
[----:B--2---:R-:W-:Y:S05]  /*8f90*/  @!P1 BRA `(.L_x_190) ;  /* 0xfffffffc00f09947 */ /* 0x004fea000383ffff */
[----:B------:R-:W-:Y:S05]  /*8fa0*/  BRA `(.L_x_191) ;  /* 0xffffffbc00287947 */ /* 0x000fea000383ffff */
.L_x_103:
[----:B-1----:R1:W3:Y:S02]  /*8fb0*/  SYNCS.PHASECHK.TRANS64.TRYWAIT P0, [R3+URZ+0x160], R0 ;  /* 0x00016000030075a7 */ /* 0x0022e400080011ff */
[----:B---3--:R-:W-:Y:S05]  /*8fc0*/  @!P0 NANOSLEEP.SYNCS 0x989680 ;  /* 0x009896800000895d */ /* 0x008fea0003900000 */
[----:B------:R-:W3:Y:S02]  /*8fd0*/  @!P0 SYNCS.PHASECHK.TRANS64 P0, [R3+URZ+0x160], R0 ;  /* 0x00016000030085a7 */ /* 0x000ee400080010ff */
[----:B---3--:R-:W-:Y:S05]  /*8fe0*/  @!P0 BRA `(.L_x_103) ;  /* 0xfffffffc00f08947 */ /* 0x008fea000383ffff */
[----:B------:R-:W-:Y:S05]  /*8ff0*/  BRA `(.L_x_192) ;  /* 0xffffffc000587947 */ /* 0x000fea000383ffff */
.L_x_106:
[----:B-1----:R-:W-:Y:S07]  /*9000*/  MOV R0, UR17 ;  /* 0x0000001100007c02 */ /* 0x002fee0008000f00 */
.L_x_193:
[----:B-1----:R1:W3:Y:S02]  /*9010*/  SYNCS.PHASECHK.TRANS64.TRYWAIT P1, [R0+URZ+0x158], R3 ;  /* 0x00015803000075a7 */ /* 0x0022e400080211ff */
[----:B---3--:R-:W-:Y:S05]  /*9020*/  @!P1 NANOSLEEP.SYNCS 0x989680 ;  /* 0x009896800000995d */ /* 0x008fea0003900000 */
[----:B------:R-:W3:Y:S02]  /*9030*/  @!P1 SYNCS.PHASECHK.TRANS64 P1, [R0+URZ+0x158], R3 ;  /* 0x00015803000095a7 */ /* 0x000ee400080210ff */
[----:B---3--:R-:W-:Y:S05]  /*9040*/  @!P1 BRA `(.L_x_193) ;  /* 0xfffffffc00f09947 */ /* 0x008fea000383ffff */
[----:B------:R-:W-:Y:S05]  /*9050*/  BRA `(.L_x_105) ;  /* 0xffffffc400cc7947 */ /* 0x000fea000383ffff */
.L_x_109:
[----:B-1----:R-:W-:Y:S07]  /*9060*/  MOV R0, UR17 ;  /* 0x0000001100007c02 */ /* 0x002fee0008000f00 */
.L_x_194:
[----:B-1----:R1:W3:Y:S02]  /*9070*/  SYNCS.PHASECHK.TRANS64.TRYWAIT P0, [R0+URZ+0x148], R2 ;  /* 0x00014802000075a7 */ /* 0x0022e400080011ff */
[----:B---3--:R-:W-:Y:S05]  /*9080*/  @!P0 NANOSLEEP.SYNCS 0x989680 ;  /* 0x009896800000895d */ /* 0x008fea0003900000 */
[----:B------:R-:W3:Y:S02]  /*9090*/  @!P0 SYNCS.PHASECHK.TRANS64 P0, [R0+URZ+0x148], R2 ;  /* 0x00014802000085a7 */ /* 0x000ee400080010ff */
[----:B---3--:R-:W-:Y:S05]  /*90a0*/  @!P0 BRA `(.L_x_194) ;  /* 0xfffffffc00f08947 */ /* 0x008fea000383ffff */
[----:B------:R-:W-:Y:S05]  /*90b0*/  BRA `(.L_x_195) ;  /* 0xffffffc800207947 */ /* 0x000fea000383ffff */
.L_x_112:
[----:B--2---:R2:W3:Y:S02]  /*90c0*/  SYNCS.PHASECHK.TRANS64.TRYWAIT P0, [R3+URZ+0x160], R0 ;  /* 0x00016000030075a7 */ /* 0x0044e400080011ff */
[----:B---3--:R-:W-:Y:S05]  /*90d0*/  @!P0 NANOSLEEP.SYNCS 0x989680 ;  /* 0x009896800000895d */ /* 0x008fea0003900000 */
[----:B------:R-:W3:Y:S02]  /*90e0*/  @!P0 SYNCS.PHASECHK.TRANS64 P0, [R3+URZ+0x160], R0 ;  /* 0x00016000030085a7 */ /* 0x000ee400080010ff */
[----:B---3--:R-:W-:Y:S05]  /*90f0*/  @!P0 BRA `(.L_x_112) ;  /* 0xfffffffc00f08947 */ /* 0x008fea000383ffff */
[----:B------:R-:W-:Y:S05]  /*9100*/  BRA `(.L_x_196) ;  /* 0xffffffcc00647947 */ /* 0x000fea000383ffff */
.L_x_123:
[----:B-1----:R-:W-:Y:S04]  /*9110*/  MOV R0, UR44 ;  /* 0x0000002c00007c02 */ /* 0x002fe80008000f00 */
[----:B------:R1:W2:Y:S03]  /*9120*/  SYNCS.PHASECHK.TRANS64.TRYWAIT P1, [R0+URZ+0x140], R3 ;  /* 0x00014003000075a7 */ /* 0x0002a600080211ff */
[----:B--2---:R-:W-:Y:S05]  /*9130*/  @!P1 NANOSLEEP.SYNCS 0x989680 ;  /* 0x009896800000995d */ /* 0x004fea0003900000 */
[----:B------:R-:W2:Y:S02]  /*9140*/  @!P1 SYNCS.PHASECHK.TRANS64 P1, [R0+URZ+0x140], R3 ;  /* 0x00014003000095a7 */ /* 0x000ea400080210ff */
[----:B--2---:R-:W-:Y:S05]  /*9150*/  @!P1 BRA `(.L_x_123) ;  /* 0xfffffffc00ec9947 */ /* 0x004fea000383ffff */
[----:B------:R-:W-:Y:S05]  /*9160*/  BRA `(.L_x_122) ;  /* 0xffffffd800b87947 */ /* 0x000fea000383ffff */
.L_x_125:
[----:B------:R1:W1:Y:S02]  /*9170*/  SYNCS.PHASECHK.TRANS64.TRYWAIT P1, [R143+URZ+0x180], R4 ;  /* 0x000180048f0075a7 */ /* 0x00026400080211ff */
[----:B-1----:R-:W-:Y:S05]  /*9180*/  @!P1 NANOSLEEP.SYNCS 0x989680 ;  /* 0x009896800000995d */ /* 0x002fea0003900000 */
[----:B------:R-:W1:Y:S02]  /*9190*/  @!P1 SYNCS.PHASECHK.TRANS64 P1, [R143+URZ+0x180], R4 ;  /* 0x000180048f0095a7 */ /* 0x000e6400080210ff */
[----:B-1----:R-:W-:Y:S05]  /*91a0*/  @!P1 BRA `(.L_x_125) ;  /* 0xfffffffc00f09947 */ /* 0x002fea000383ffff */
[----:B------:R-:W-:Y:S05]  /*91b0*/  BRA `(.L_x_124) ;  /* 0xffffffdc00007947 */ /* 0x000fea000383ffff */
        .weak           $__internal_0_$__cuda_sm10x_tcgen05_guardrail_trap_col_being_dealloced_not_returned_by_alloc
        .type           $__internal_0_$__cuda_sm10x_tcgen05_guardrail_trap_col_being_dealloced_not_returned_by_alloc,@function
        .size           $__internal_0_$__cuda_sm10x_tcgen05_guardrail_trap_col_being_dealloced_not_returned_by_alloc,($__internal_1_$__cuda_sm10x_tcgen05_guardrail_trap_phase_invalid_during_alloc - $__internal_0_$__cuda_sm10x_tcgen05_guardrail_trap_col_being_dealloced_not_returned_by_alloc)
$__internal_0_$__cuda_sm10x_tcgen05_guardrail_trap_col_being_dealloced_not_returned_by_alloc:
[----:B------:R-:W-:Y:S05]  /*91c0*/  BPT.TRAP 0x1 ;  /* 0x000000040000795c */ /* 0x000fea0000300000 */
[----:B------:R-:W-:-:S04]  /*91d0*/  HFMA2 R3, -RZ, RZ, 0, 0 ;  /* 0x00000000ff037431 */ /* 0x000fc800000001ff */
[----:B------:R-:W-:Y:S05]  /*91e0*/  RET.REL.NODEC R2 `(_ZN7cutlass13device_kernelINS_4gemm6kernel13GemmUniversalIN4cute5tupleIJiiiiEEENS1_10collective13CollectiveMmaINS1_35MainloopSm100TmaUmmaWarpSpecializedILi20ELi2ELi4ENS5_IJNS4_1CILi8EEENSA_ILi1EEESC_EEEEENS5_IJNSA_ILi256EEENSA_ILi64EEESG_EEENS_12float_e5m2_tENS5_IJlSC_lEEESI_SJ_NS4_8TiledMMAINS4_8MMA_AtomIJNS4_10MMA_TraitsINS4_25SM100_MMA_F8F6F4_2x1SM_SSEJSI_SI_fSF_SG_NS4_17integral_constantINS4_4UMMA5MajorELSQ_0EEESR_NSO_INSP_7ScaleInELSS_0EEEST_EEEEEENS4_6LayoutINS5_IJSC_SC_SC_EEENS5_IJNSA_ILi0EEESY_SY_EEEEENS5_IJNS4_10UnderscoreES11_S11_EEEEENS4_18SM100_TMA_2SM_LOADENS4_14ComposedLayoutINS4_7SwizzleILi2ELi4ELi3EEENS4_18smem_ptr_flag_bitsILi8EEENSW_INS5_IJSB_SG_EEENS5_IJSG_SC_EEEEEEEvNS4_8identityENS4_28SM100_TMA_2SM_LOAD_MULTICASTES1D_vS1E_EENS_8epilogue10collective18CollectiveEpilogueINS1H_23Sm100TmaWarpSpecializedILi1ELi1ELi64ELb0ELb0EEEJNS5_IJNSA_ILi128EEESG_SG_EEENS5_IJNSW_IS1M_SC_EENSW_ISG_SC_EEEEESI_SJ_SI_SJ_NS1H_6fusion15FusionCallbacksIS1L_NS1R_17LinearCombinationISI_fSI_fLNS_15FloatRoundStyleE2EEES1N_S1Q_JEEENS4_5SM1004TMEM4LOAD26SM100_TMEM_LOAD_32dp32b64xENS4_13SM90_TMA_LOADES1D_NS4_39AutoVectorizingCopyWithAssumedAlignmentILi128EEENS4_14SM90_TMA_STOREES1D_S23_S23_EEEvvEEEEvNT_6ParamsE) ;  /* 0xffffff6c02847950 */ /* 0x000fea0003c3ffff */
        .weak           $__internal_1_$__cuda_sm10x_tcgen05_guardrail_trap_phase_invalid_during_alloc
        .type           $__internal_1_$__cuda_sm10x_tcgen05_guardrail_trap_phase_invalid_during_alloc,@function
        .size           $__internal_1_$__cuda_sm10x_tcgen05_guardrail_trap_phase_invalid_during_alloc,($__internal_2_$__cuda_sm10x_tcgen05_guardrail_trap_unallocated_columns_being_dealloced - $__internal_1_$__cuda_sm10x_tcgen05_guardrail_trap_phase_invalid_during_alloc)
$__internal_1_$__cuda_sm10x_tcgen05_guardrail_trap_phase_invalid_during_alloc:
[----:B------:R-:W-:Y:S05]  /*91f0*/  BPT.TRAP 0x1 ;  /* 0x000000040000795c */ /* 0x000fea0000300000 */
[----:B------:R-:W-:-:S04]  /*9200*/  MOV R5, 0x0 ;  /* 0x0000000000057802 */ /* 0x000fc80000000f00 */
[----:B------:R-:W-:Y:S05]  /*9210*/  RET.REL.NODEC R4 `(_ZN7cutlass13device_kernelINS_4gemm6kernel13GemmUniversalIN4cute5tupleIJiiiiEEENS1_10collective13CollectiveMmaINS1_35MainloopSm100TmaUmmaWarpSpecializedILi20ELi2ELi4ENS5_IJNS4_1CILi8EEENSA_ILi1EEESC_EEEEENS5_IJNSA_ILi256EEENSA_ILi64EEESG_EEENS_12float_e5m2_tENS5_IJlSC_lEEESI_SJ_NS4_8TiledMMAINS4_8MMA_AtomIJNS4_10MMA_TraitsINS4_25SM100_MMA_F8F6F4_2x1SM_SSEJSI_SI_fSF_SG_NS4_17integral_constantINS4_4UMMA5MajorELSQ_0EEESR_NSO_INSP_7ScaleInELSS_0EEEST_EEEEEENS4_6LayoutINS5_IJSC_SC_SC_EEENS5_IJNSA_ILi0EEESY_SY_EEEEENS5_IJNS4_10UnderscoreES11_S11_EEEEENS4_18SM100_TMA_2SM_LOADENS4_14ComposedLayoutINS4_7SwizzleILi2ELi4ELi3EEENS4_18smem_ptr_flag_bitsILi8EEENSW_INS5_IJSB_SG_EEENS5_IJSG_SC_EEEEEEEvNS4_8identityENS4_28SM100_TMA_2SM_LOAD_MULTICASTES1D_vS1E_EENS_8epilogue10collective18CollectiveEpilogueINS1H_23Sm100TmaWarpSpecializedILi1ELi1ELi64ELb0ELb0EEEJNS5_IJNSA_ILi128EEESG_SG_EEENS5_IJNSW_IS1M_SC_EENSW_ISG_SC_EEEEESI_SJ_SI_SJ_NS1H_6fusion15FusionCallbacksIS1L_NS1R_17LinearCombinationISI_fSI_fLNS_15FloatRoundStyleE2EEES1N_S1Q_JEEENS4_5SM1004TMEM4LOAD26SM100_TMEM_LOAD_32dp32b64xENS4_13SM90_TMA_LOADES1D_NS4_39AutoVectorizingCopyWithAssumedAlignmentILi128EEENS4_14SM90_TMA_STOREES1D_S23_S23_EEEvvEEEEvNT_6ParamsE) ;  /* 0xffffff6c04787950 */ /* 0x000fea0003c3ffff */
        .weak           $__internal_2_$__cuda_sm10x_tcgen05_guardrail_trap_unallocated_columns_being_dealloced
        .type           $__internal_2_$__cuda_sm10x_tcgen05_guardrail_trap_unallocated_columns_being_dealloced,@function
        .size           $__internal_2_$__cuda_sm10x_tcgen05_guardrail_trap_unallocated_columns_being_dealloced,(.L_x_198 - $__internal_2_$__cuda_sm10x_tcgen05_guardrail_trap_unallocated_columns_being_dealloced)
$__internal_2_$__cuda_sm10x_tcgen05_guardrail_trap_unallocated_columns_being_dealloced:
[----:B------:R-:W-:Y:S05]  /*9220*/  BPT.TRAP 0x1 ;  /* 0x000000040000795c */ /* 0x000fea0000300000 */
[----:B------:R-:W-:-:S04]  /*9230*/  HFMA2 R3, -RZ, RZ, 0, 0 ;  /* 0x00000000ff037431 */ /* 0x000fc800000001ff */
[----:B------:R-:W-:Y:S05]  /*9240*/  RET.REL.NODEC R2 `(_ZN7cutlass13device_kernelINS_4gemm6kernel13GemmUniversalIN4cute5tupleIJiiiiEEENS1_10collective13CollectiveMmaINS1_35MainloopSm100TmaUmmaWarpSpecializedILi20ELi2ELi4ENS5_IJNS4_1CILi8EEENSA_ILi1EEESC_EEEEENS5_IJNSA_ILi256EEENSA_ILi64EEESG_EEENS_12float_e5m2_tENS5_IJlSC_lEEESI_SJ_NS4_8TiledMMAINS4_8MMA_AtomIJNS4_10MMA_TraitsINS4_25SM100_MMA_F8F6F4_2x1SM_SSEJSI_SI_fSF_SG_NS4_17integral_constantINS4_4UMMA5MajorELSQ_0EEESR_NSO_INSP_7ScaleInELSS_0EEEST_EEEEEENS4_6LayoutINS5_IJSC_SC_SC_EEENS5_IJNSA_ILi0EEESY_SY_EEEEENS5_IJNS4_10UnderscoreES11_S11_EEEEENS4_18SM100_TMA_2SM_LOADENS4_14ComposedLayoutINS4_7SwizzleILi2ELi4ELi3EEENS4_18smem_ptr_flag_bitsILi8EEENSW_INS5_IJSB_SG_EEENS5_IJSG_SC_EEEEEEEvNS4_8identityENS4_28SM100_TMA_2SM_LOAD_MULTICASTES1D_vS1E_EENS_8epilogue10collective18CollectiveEpilogueINS1H_23Sm100TmaWarpSpecializedILi1ELi1ELi64ELb0ELb0EEEJNS5_IJNSA_ILi128EEESG_SG_EEENS5_IJNSW_IS1M_SC_EENSW_ISG_SC_EEEEESI_SJ_SI_SJ_NS1H_6fusion15FusionCallbacksIS1L_NS1R_17LinearCombinationISI_fSI_fLNS_15FloatRoundStyleE2EEES1N_S1Q_JEEENS4_5SM1004TMEM4LOAD26SM100_TMEM_LOAD_32dp32b64xENS4_13SM90_TMA_LOADES1D_NS4_39AutoVectorizingCopyWithAssumedAlignmentILi128EEENS4_14SM90_TMA_STOREES1D_S23_S23_EEEvvEEEEvNT_6ParamsE) ;  /* 0xffffff6c026c7950 */ /* 0x000fea0003c3ffff */
.L_x_197:
[----:B------:R-:W-:-:S00]  /*9250*/  BRA `(.L_x_197) ;  /* 0xfffffffc00fc7947 */ /* 0x000fc0000383ffff */
[----:B------:R-:W-:-:S00]  /*9260*/  NOP ;  /* 0x0000000000007918 */ /* 0x000fc00000000000 */
        /* <DEDUP_REMOVED lines=9> */
.L_x_198:


//--------------------- .nv.global.init           --------------------------
	.section	.nv.global.init,"aw",@progbits
.nv.global.init:
	.type		$str$27,@object
	.size		$str$27,($str$28 - $str$27)
$str$27:
        /*0000*/ 	.byte	0x28, 0x61, 0x64, 0x64, 0x72, 0x65, 0x73, 0x73, 0x20, 0x26, 0x20, 0x6d, 0x61, 0x73, 0x6b, 0x29
        /*0010*/ 	.byte	0x20, 0x3d, 0x3d, 0x20, 0x30, 0x00
	.type		$str$28,@object
	.size		$str$28,($str$26 - $str$28)
$str$28:
        /*0016*/ 	.byte	0x2f, 0x74, 0x6d, 0x70, 0x2f, 0x63, 0x75, 0x74, 0x6c, 0x61, 0x73, 0x73, 0x5f, 0x73, 0x77, 0x65
        /*0026*/ 	.byte	0x65, 0x70, 0x5f, 0x73, 0x72, 0x63, 0x2f, 0x69, 0x6e, 0x63, 0x6c, 0x75, 0x64, 0x65, 0x2f, 0x63
        /*0036*/ 	.byte	0x75, 0x74, 0x65, 0x2f, 0x70, 0x6f, 0x69, 0x6e, 0x74, 0x65, 0x72, 0x5f, 0x66, 0x6c, 0x61, 0x67
        /*0046*/ 	.byte	0x67, 0x65, 0x64, 0x2e, 0x68, 0x70, 0x70, 0x00
	.type		$str$26,@object
	.size		$str$26,($str$25 - $str$26)
$str$26:
        /*004e*/ 	.byte	0x2f, 0x74, 0x6d, 0x70, 0x2f, 0x63, 0x75, 0x74, 0x6c, 0x61, 0x73, 0x73, 0x5f, 0x73, 0x77, 0x65
        /*005e*/ 	.byte	0x65, 0x70, 0x5f, 0x73, 0x72, 0x63, 0x2f, 0x69, 0x6e, 0x63, 0x6c, 0x75, 0x64, 0x65, 0x2f, 0x63
        /*006e*/ 	.byte	0x75, 0x74, 0x65, 0x2f, 0x61, 0x74, 0x6f, 0x6d, 0x2f, 0x63, 0x6f, 0x70, 0x79, 0x5f, 0x74, 0x72
        /*007e*/ 	.byte	0x61, 0x69, 0x74, 0x73, 0x5f, 0x73, 0x6d, 0x31, 0x30, 0x30, 0x2e, 0x68, 0x70, 0x70, 0x00
	.type		$str$25,@object
	.size		$str$25,(__unnamed_1 - $str$25)
$str$25:
        /*008d*/ 	.byte	0x28, 0x28, 0x75, 0x69, 0x6e, 0x74, 0x33, 0x32, 0x5f, 0x74, 0x28, 0x74, 0x68, 0x72, 0x65, 0x61
        /*009d*/ 	.byte	0x64, 0x49, 0x64, 0x78, 0x2e, 0x78, 0x29, 0x20, 0x2f, 0x20, 0x33, 0x32, 0x29, 0x20, 0x25, 0x20
        /*00ad*/ 	.byte	0x34, 0x29, 0x20, 0x3d, 0x3d, 0x20, 0x28, 0x28, 0x28, 0x74, 0x6d, 0x65, 0x6d, 0x5f, 0x61, 0x64
        /*00bd*/ 	.byte	0x64, 0x72, 0x20, 0x3e, 0x3e, 0x20, 0x31, 0x36, 0x29, 0x20, 0x2f, 0x20, 0x33, 0x32, 0x29, 0x20
        /*00cd*/ 	.byte	0x25, 0x20, 0x34, 0x29, 0x00
	.type		__unnamed_1,@object
	.size		__unnamed_1,(__unnamed_2 - __unnamed_1)
__unnamed_1:
        /*00d2*/ 	.byte	0x61, 0x75, 0x74, 0x6f, 0x20, 0x63, 0x75, 0x74, 0x65, 0x3a, 0x3a, 0x61, 0x73, 0x5f, 0x70, 0x6f
        /* <DEDUP_REMOVED lines=24> */
        /*0262*/ 	.byte	0x43, 0x3c, 0x38, 0x31, 0x39, 0x32, 0x3e, 0x3e, 0x3e, 0x3e, 0x5d, 0x00
	.type		__unnamed_2,@object
	.size		__unnamed_2,(.L_2 - __unnamed_2)
__unnamed_2:
        /* <DEDUP_REMOVED lines=42> */
        /*050e*/ 	.byte	0x3e, 0x3e, 0x3e, 0x3e, 0x5d, 0x00
.L_2:


//--------------------- .nv.shared._ZN7cutlass13device_kernelINS_4gemm6kernel13GemmUniversalIN4cute5tupleIJiiiiEEENS1_10collective13CollectiveMmaINS1_35MainloopSm100TmaUmmaWarpSpecializedILi20ELi2ELi4ENS5_IJNS4_1CILi8EEENSA_ILi1EEESC_EEEEENS5_IJNSA_ILi256EEENSA_ILi64EEESG_EEENS_12float_e5m2_tENS5_IJlSC_lEEESI_SJ_NS4_8TiledMMAINS4_8MMA_AtomIJNS4_10MMA_TraitsINS4_25SM100_MMA_F8F6F4_2x1SM_SSEJSI_SI_fSF_SG_NS4_17integral_constantINS4_4UMMA5MajorELSQ_0EEESR_NSO_INSP_7ScaleInELSS_0EEEST_EEEEEENS4_6LayoutINS5_IJSC_SC_SC_EEENS5_IJNSA_ILi0EEESY_SY_EEEEENS5_IJNS4_10UnderscoreES11_S11_EEEEENS4_18SM100_TMA_2SM_LOADENS4_14ComposedLayoutINS4_7SwizzleILi2ELi4ELi3EEENS4_18smem_ptr_flag_bitsILi8EEENSW_INS5_IJSB_SG_EEENS5_IJSG_SC_EEEEEEEvNS4_8identityENS4_28SM100_TMA_2SM_LOAD_MULTICASTES1D_vS1E_EENS_8epilogue10collective18CollectiveEpilogueINS1H_23Sm100TmaWarpSpecializedILi1ELi1ELi64ELb0ELb0EEEJNS5_IJNSA_ILi128EEESG_SG_EEENS5_IJNSW_IS1M_SC_EENSW_ISG_SC_EEEEESI_SJ_SI_SJ_NS1H_6fusion15FusionCallbacksIS1L_NS1R_17LinearCombinationISI_fSI_fLNS_15FloatRoundStyleE2EEES1N_S1Q_JEEENS4_5SM1004TMEM4LOAD26SM100_TMEM_LOAD_32dp32b64xENS4_13SM90_TMA_LOADES1D_NS4_39AutoVectorizingCopyWithAssumedAlignmentILi128EEENS4_14SM90_TMA_STOREES1D_S23_S23_EEEvvEEEEvNT_6ParamsE --------------------------
	.section	.nv.shared._ZN7cutlass13device_kernelINS_4gemm6kernel13GemmUniversalIN4cute5tupleIJiiiiEEENS1_10collective13CollectiveMmaINS1_35MainloopSm100TmaUmmaWarpSpecializedILi20ELi2ELi4ENS5_IJNS4_1CILi8EEENSA_ILi1EEESC_EEEEENS5_IJNSA_ILi256EEENSA_ILi64EEESG_EEENS_12float_e5m2_tENS5_IJlSC_lEEESI_SJ_NS4_8TiledMMAINS4_8MMA_AtomIJNS4_10MMA_TraitsINS4_25SM100_MMA_F8F6F4_2x1SM_SSEJSI_SI_fSF_SG_NS4_17integral_constantINS4_4UMMA5MajorELSQ_0EEESR_NSO_INSP_7ScaleInELSS_0EEEST_EEEEEENS4_6LayoutINS5_IJSC_SC_SC_EEENS5_IJNSA_ILi0EEESY_SY_EEEEENS5_IJNS4_10UnderscoreES11_S11_EEEEENS4_18SM100_TMA_2SM_LOADENS4_14ComposedLayoutINS4_7SwizzleILi2ELi4ELi3EEENS4_18smem_ptr_flag_bitsILi8EEENSW_INS5_IJSB_SG_EEENS5_IJSG_SC_EEEEEEEvNS4_8identityENS4_28SM100_TMA_2SM_LOAD_MULTICASTES1D_vS1E_EENS_8epilogue10collective18CollectiveEpilogueINS1H_23Sm100TmaWarpSpecializedILi1ELi1ELi64ELb0ELb0EEEJNS5_IJNSA_ILi128EEESG_SG_EEENS5_IJNSW_IS1M_SC_EENSW_ISG_SC_EEEEESI_SJ_SI_SJ_NS1H_6fusion15FusionCallbacksIS1L_NS1R_17LinearCombinationISI_fSI_fLNS_15FloatRoundStyleE2EEES1N_S1Q_JEEENS4_5SM1004TMEM4LOAD26SM100_TMEM_LOAD_32dp32b64xENS4_13SM90_TMA_LOADES1D_NS4_39AutoVectorizingCopyWithAssumedAlignmentILi128EEENS4_14SM90_TMA_STOREES1D_S23_S23_EEEvvEEEEvNT_6ParamsE,"aw",@nobits
	.sectionflags	@""
	.align	16
	.zero		1024


//--------------------- .nv.shared.reserved.0     --------------------------
	.section	.nv.shared.reserved.0,"aw",@nobits
	.weak		__nv_reservedSMEM_offset_0_alias
	.size		__nv_reservedSMEM_offset_0_alias, 0, 64
	.other		__nv_reservedSMEM_offset_0_alias,@"STO_CUDA_RESERVED_SHARED STV_DEFAULT"
__nv_reservedSMEM_offset_0_alias:
	.zero		0
.nv.shared.reserved.0:
	.zero		64
	.weak		__nv_reservedSMEM_tcgen05_partition
	.type		__nv_reservedSMEM_tcgen05_partition,@object
	.size		__nv_reservedSMEM_tcgen05_partition,(.L_0 - __nv_reservedSMEM_tcgen05_partition)
__nv_reservedSMEM_tcgen05_partition:
	.zero		32
.L_0:


//--------------------- .nv.global                --------------------------
	.section	.nv.global,"aw",@nobits
.nv.global:
	.type		_ZN40_INTERNAL_aa669d3c_4_k_cu_363ff431_284934cute1_E,@object
	.size		_ZN40_INTERNAL_aa669d3c_4_k_cu_363ff431_284934cute1_E,(_ZN40_INTERNAL_aa669d3c_4_k_cu_363ff431_284934cuda3std3__45__cpo6cbeginE - _ZN40_INTERNAL_aa669d3c_4_k_cu_363ff431_284934cute1_E)
_ZN40_INTERNAL_aa669d3c_4_k_cu_363ff431_284934cute1_E:
	.zero		1
	.type		_ZN40_INTERNAL_aa669d3c_4_k_cu_363ff431_284934cuda3std3__45__cpo6cbeginE,@object
	.size		_ZN40_INTERNAL_aa669d3c_4_k_cu_363ff431_284934cuda3std3__45__cpo6cbeginE,(_ZN40_INTERNAL_aa669d3c_4_k_cu_363ff431_284934cuda3std3__48in_placeE - _ZN40_INTERNAL_aa669d3c_4_k_cu_363ff431_284934cuda3std3__45__cpo6cbeginE)
_ZN40_INTERNAL_aa669d3c_4_k_cu_363ff431_284934cuda3std3__45__cpo6cbeginE:
	.zero		1
	.type		_ZN40_INTERNAL_aa669d3c_4_k_cu_363ff431_284934cuda3std3__48in_placeE,@object
	.size		_ZN40_INTERNAL_aa669d3c_4_k_cu_363ff431_284934cuda3std3__48in_placeE,(_ZN40_INTERNAL_aa669d3c_4_k_cu_363ff431_284934cuda3std6ranges3__45__cpo9iter_moveE - _ZN40_INTERNAL_aa669d3c_4_k_cu_363ff431_284934cuda3std3__48in_placeE)
_ZN40_INTERNAL_aa669d3c_4_k_cu_363ff431_284934cuda3std3__48in_placeE:
	.zero		1
	.type		_ZN40_INTERNAL_aa669d3c_4_k_cu_363ff431_284934cuda3std6ranges3__45__cpo9iter_moveE,@object
	.size		_ZN40_INTERNAL_aa669d3c_4_k_cu_363ff431_284934cuda3std6ranges3__45__cpo9iter_moveE,(_ZN40_INTERNAL_aa669d3c_4_k_cu_363ff431_284934cuda3std3__45__cpo5beginE - _ZN40_INTERNAL_aa669d3c_4_k_cu_363ff431_284934cuda3std6ranges3__45__cpo9iter_moveE)
_ZN40_INTERNAL_aa669d3c_4_k_cu_363ff431_284934cuda3std6ranges3__45__cpo9iter_moveE:
	.zero		1
	.type		_ZN40_INTERNAL_aa669d3c_4_k_cu_363ff431_284934cuda3std3__45__cpo5beginE,@object
	.size		_ZN40_INTERNAL_aa669d3c_4_k_cu_363ff431_284934cuda3std3__45__cpo5beginE,(_ZN40_INTERNAL_aa669d3c_4_k_cu_363ff431_284934cuda3std3__442_GLOBAL__N__aa669d3c_4_k_cu_363ff431_284936ignoreE - _ZN40_INTERNAL_aa669d3c_4_k_cu_363ff431_284934cuda3std3__45__cpo5beginE)
_ZN40_INTERNAL_aa669d3c_4_k_cu_363ff431_284934cuda3std3__45__cpo5beginE:
	.zero		1
	.type		_ZN40_INTERNAL_aa669d3c_4_k_cu_363ff431_284934cuda3std3__442_GLOBAL__N__aa669d3c_4_k_cu_363ff431_284936ignoreE,@object
	.size		_ZN40_INTERNAL_aa669d3c_4_k_cu_363ff431_284934cuda3std3__442_GLOBAL__N__aa669d3c_4_k_cu_363ff431_284936ignoreE,(_ZN40_INTERNAL_aa669d3c_4_k_cu_363ff431_284934cute7productE - _ZN40_INTERNAL_aa669d3c_4_k_cu_363ff431_284934cuda3std3__442_GLOBAL__N__aa669d3c_4_k_cu_363ff431_284936ignoreE)
_ZN40_INTERNAL_aa669d3c_4_k_cu_363ff431_284934cuda3std3__442_GLOBAL__N__aa669d3c_4_k_cu_363ff431_284936ignoreE:
	.zero		1
	.type		_ZN40_INTERNAL_aa669d3c_4_k_cu_363ff431_284934cute7productE,@object
	.size		_ZN40_INTERNAL_aa669d3c_4_k_cu_363ff431_284934cute7productE,(_ZN40_INTERNAL_aa669d3c_4_k_cu_363ff431_284934cuda3std3__45__cpo3endE - _ZN40_INTERNAL_aa669d3c_4_k_cu_363ff431_284934cute7productE)
_ZN40_INTERNAL_aa669d3c_4_k_cu_363ff431_284934cute7productE:
	.zero		1
	.type		_ZN40_INTERNAL_aa669d3c_4_k_cu_363ff431_284934cuda3std3__45__cpo3endE,@object
	.size		_ZN40_INTERNAL_aa669d3c_4_k_cu_363ff431_284934cuda3std3__45__cpo3endE,(_ZN40_INTERNAL_aa669d3c_4_k_cu_363ff431_284934cuda3std3__419piecewise_constructE - _ZN40_INTERNAL_aa669d3c_4_k_cu_363ff431_284934cuda3std3__45__cpo3endE)
_ZN40_INTERNAL_aa669d3c_4_k_cu_363ff431_284934cuda3std3__45__cpo3endE:
	.zero		1
	.type		_ZN40_INTERNAL_aa669d3c_4_k_cu_363ff431_284934cuda3std3__419piecewise_constructE,@object
	.size		_ZN40_INTERNAL_aa669d3c_4_k_cu_363ff431_284934cuda3std3__419piecewise_constructE,(_ZN40_INTERNAL_aa669d3c_4_k_cu_363ff431_284934cuda3std3__45__cpo4cendE - _ZN40_INTERNAL_aa669d3c_4_k_cu_363ff431_284934cuda3std3__419piecewise_constructE)
_ZN40_INTERNAL_aa669d3c_4_k_cu_363ff431_284934cuda3std3__419piecewise_constructE:
	.zero		1
	.type		_ZN40_INTERNAL_aa669d3c_4_k_cu_363ff431_284934cuda3std3__45__cpo4cendE,@object
	.size		_ZN40_INTERNAL_aa669d3c_4_k_cu_363ff431_284934cuda3std3__45__cpo4cendE,(_ZN40_INTERNAL_aa669d3c_4_k_cu_363ff431_284934cuda3std6ranges3__45__cpo4swapE - _ZN40_INTERNAL_aa669d3c_4_k_cu_363ff431_284934cuda3std3__45__cpo4cendE)
_ZN40_INTERNAL_aa669d3c_4_k_cu_363ff431_284934cuda3std3__45__cpo4cendE:
	.zero		1
	.type		_ZN40_INTERNAL_aa669d3c_4_k_cu_363ff431_284934cuda3std6ranges3__45__cpo4swapE,@object
	.size		_ZN40_INTERNAL_aa669d3c_4_k_cu_363ff431_284934cuda3std6ranges3__45__cpo4swapE,(.L_10 - _ZN40_INTERNAL_aa669d3c_4_k_cu_363ff431_284934cuda3std6ranges3__45__cpo4swapE)
_ZN40_INTERNAL_aa669d3c_4_k_cu_363ff431_284934cuda3std6ranges3__45__cpo4swapE:
	.zero		1
.L_10:


//--------------------- .nv.constant0._ZN7cutlass13device_kernelINS_4gemm6kernel13GemmUniversalIN4cute5tupleIJiiiiEEENS1_10collective13CollectiveMmaINS1_35MainloopSm100TmaUmmaWarpSpecializedILi20ELi2ELi4ENS5_IJNS4_1CILi8EEENSA_ILi1EEESC_EEEEENS5_IJNSA_ILi256EEENSA_ILi64EEESG_EEENS_12float_e5m2_tENS5_IJlSC_lEEESI_SJ_NS4_8TiledMMAINS4_8MMA_AtomIJNS4_10MMA_TraitsINS4_25SM100_MMA_F8F6F4_2x1SM_SSEJSI_SI_fSF_SG_NS4_17integral_constantINS4_4UMMA5MajorELSQ_0EEESR_NSO_INSP_7ScaleInELSS_0EEEST_EEEEEENS4_6LayoutINS5_IJSC_SC_SC_EEENS5_IJNSA_ILi0EEESY_SY_EEEEENS5_IJNS4_10UnderscoreES11_S11_EEEEENS4_18SM100_TMA_2SM_LOADENS4_14ComposedLayoutINS4_7SwizzleILi2ELi4ELi3EEENS4_18smem_ptr_flag_bitsILi8EEENSW_INS5_IJSB_SG_EEENS5_IJSG_SC_EEEEEEEvNS4_8identityENS4_28SM100_TMA_2SM_LOAD_MULTICASTES1D_vS1E_EENS_8epilogue10collective18CollectiveEpilogueINS1H_23Sm100TmaWarpSpecializedILi1ELi1ELi64ELb0ELb0EEEJNS5_IJNSA_ILi128EEESG_SG_EEENS5_IJNSW_IS1M_SC_EENSW_ISG_SC_EEEEESI_SJ_SI_SJ_NS1H_6fusion15FusionCallbacksIS1L_NS1R_17LinearCombinationISI_fSI_fLNS_15FloatRoundStyleE2EEES1N_S1Q_JEEENS4_5SM1004TMEM4LOAD26SM100_TMEM_LOAD_32dp32b64xENS4_13SM90_TMA_LOADES1D_NS4_39AutoVectorizingCopyWithAssumedAlignmentILi128EEENS4_14SM90_TMA_STOREES1D_S23_S23_EEEvvEEEEvNT_6ParamsE --------------------------
	.section	.nv.constant0._ZN7cutlass13device_kernelINS_4gemm6kernel13GemmUniversalIN4cute5tupleIJiiiiEEENS1_10collective13CollectiveMmaINS1_35MainloopSm100TmaUmmaWarpSpecializedILi20ELi2ELi4ENS5_IJNS4_1CILi8EEENSA_ILi1EEESC_EEEEENS5_IJNSA_ILi256EEENSA_ILi64EEESG_EEENS_12float_e5m2_tENS5_IJlSC_lEEESI_SJ_NS4_8TiledMMAINS4_8MMA_AtomIJNS4_10MMA_TraitsINS4_25SM100_MMA_F8F6F4_2x1SM_SSEJSI_SI_fSF_SG_NS4_17integral_constantINS4_4UMMA5MajorELSQ_0EEESR_NSO_INSP_7ScaleInELSS_0EEEST_EEEEEENS4_6LayoutINS5_IJSC_SC_SC_EEENS5_IJNSA_ILi0EEESY_SY_EEEEENS5_IJNS4_10UnderscoreES11_S11_EEEEENS4_18SM100_TMA_2SM_LOADENS4_14ComposedLayoutINS4_7SwizzleILi2ELi4ELi3EEENS4_18smem_ptr_flag_bitsILi8EEENSW_INS5_IJSB_SG_EEENS5_IJSG_SC_EEEEEEEvNS4_8identityENS4_28SM100_TMA_2SM_LOAD_MULTICASTES1D_vS1E_EENS_8epilogue10collective18CollectiveEpilogueINS1H_23Sm100TmaWarpSpecializedILi1ELi1ELi64ELb0ELb0EEEJNS5_IJNSA_ILi128EEESG_SG_EEENS5_IJNSW_IS1M_SC_EENSW_ISG_SC_EEEEESI_SJ_SI_SJ_NS1H_6fusion15FusionCallbacksIS1L_NS1R_17LinearCombinationISI_fSI_fLNS_15FloatRoundStyleE2EEES1N_S1Q_JEEENS4_5SM1004TMEM4LOAD26SM100_TMEM_LOAD_32dp32b64xENS4_13SM90_TMA_LOADES1D_NS4_39AutoVectorizingCopyWithAssumedAlignmentILi128EEENS4_14SM90_TMA_STOREES1D_S23_S23_EEEvvEEEEvNT_6ParamsE,"a",@progbits
	.sectionflags	@""
	.align	4
.nv.constant0._ZN7cutlass13device_kernelINS_4gemm6kernel13GemmUniversalIN4cute5tupleIJiiiiEEENS1_10collective13CollectiveMmaINS1_35MainloopSm100TmaUmmaWarpSpecializedILi20ELi2ELi4ENS5_IJNS4_1CILi8EEENSA_ILi1EEESC_EEEEENS5_IJNSA_ILi256EEENSA_ILi64EEESG_EEENS_12float_e5m2_tENS5_IJlSC_lEEESI_SJ_NS4_8TiledMMAINS4_8MMA_AtomIJNS4_10MMA_TraitsINS4_25SM100_MMA_F8F6F4_2x1SM_SSEJSI_SI_fSF_SG_NS4_17integral_constantINS4_4UMMA5MajorELSQ_0EEESR_NSO_INSP_7ScaleInELSS_0EEEST_EEEEEENS4_6LayoutINS5_IJSC_SC_SC_EEENS5_IJNSA_ILi0EEESY_SY_EEEEENS5_IJNS4_10UnderscoreES11_S11_EEEEENS4_18SM100_TMA_2SM_LOADENS4_14ComposedLayoutINS4_7SwizzleILi2ELi4ELi3EEENS4_18smem_ptr_flag_bitsILi8EEENSW_INS5_IJSB_SG_EEENS5_IJSG_SC_EEEEEEEvNS4_8identityENS4_28SM100_TMA_2SM_LOAD_MULTICASTES1D_vS1E_EENS_8epilogue10collective18CollectiveEpilogueINS1H_23Sm100TmaWarpSpecializedILi1ELi1ELi64ELb0ELb0EEEJNS5_IJNSA_ILi128EEESG_SG_EEENS5_IJNSW_IS1M_SC_EENSW_ISG_SC_EEEEESI_SJ_SI_SJ_NS1H_6fusion15FusionCallbacksIS1L_NS1R_17LinearCombinationISI_fSI_fLNS_15FloatRoundStyleE2EEES1N_S1Q_JEEENS4_5SM1004TMEM4LOAD26SM100_TMEM_LOAD_32dp32b64xENS4_13SM90_TMA_LOADES1D_NS4_39AutoVectorizingCopyWithAssumedAlignmentILi128EEENS4_14SM90_TMA_STOREES1D_S23_S23_EEEvvEEEEvNT_6ParamsE:
	.zero		2944


//--------------------- SYMBOLS --------------------------

	.type		.nv.reservedSmem.offset0,@object
	.size		.nv.reservedSmem.offset0,0x4
	.type		.nv.reservedSmem.cap,@object
	.size		.nv.reservedSmem.cap,0x4
	.type		__assertfail,@function
